//
// Generated by NVIDIA NVVM Compiler
//
// Compiler Build ID: CL-36424714
// Cuda compilation tools, release 13.0, V13.0.88
// Based on NVVM 20.0.0
//

.version 9.0
.target sm_100
.address_size 64

	// .globl	_Z12flash_normalPfS_S_S_ii
// _ZZ12flash_normalPfS_S_S_iiE7max_val has been demoted
// _ZZ12flash_normalPfS_S_S_iiE10exp_values has been demoted
// _ZZ12flash_normalPfS_S_S_iiE7sum_exp has been demoted

.visible .entry _Z12flash_normalPfS_S_S_ii(
	.param .u64 .ptr .align 1 _Z12flash_normalPfS_S_S_ii_param_0,
	.param .u64 .ptr .align 1 _Z12flash_normalPfS_S_S_ii_param_1,
	.param .u64 .ptr .align 1 _Z12flash_normalPfS_S_S_ii_param_2,
	.param .u64 .ptr .align 1 _Z12flash_normalPfS_S_S_ii_param_3,
	.param .u32 _Z12flash_normalPfS_S_S_ii_param_4,
	.param .u32 _Z12flash_normalPfS_S_S_ii_param_5
)
{
	.reg .pred 	%p<31>;
	.reg .b32 	%r<124>;
	.reg .b32 	%f<290>;
	.reg .b64 	%rd<96>;
	// demoted variable
	.shared .align 4 .f32 _ZZ12flash_normalPfS_S_S_iiE7max_val;
	// demoted variable
	.shared .align 4 .b8 _ZZ12flash_normalPfS_S_S_iiE10exp_values[40];
	// demoted variable
	.shared .align 4 .f32 _ZZ12flash_normalPfS_S_S_iiE7sum_exp;
	ld.param.u64 	%rd10, [_Z12flash_normalPfS_S_S_ii_param_0];
	ld.param.u64 	%rd11, [_Z12flash_normalPfS_S_S_ii_param_1];
	ld.param.u64 	%rd12, [_Z12flash_normalPfS_S_S_ii_param_2];
	ld.param.u64 	%rd13, [_Z12flash_normalPfS_S_S_ii_param_3];
	ld.param.u32 	%r67, [_Z12flash_normalPfS_S_S_ii_param_4];
	ld.param.u32 	%r68, [_Z12flash_normalPfS_S_S_ii_param_5];
	cvta.to.global.u64 	%rd1, %rd12;
	cvta.to.global.u64 	%rd2, %rd11;
	cvta.to.global.u64 	%rd3, %rd13;
	mov.u32 	%r69, %ctaid.y;
	mov.u32 	%r70, %ntid.y;
	mov.u32 	%r71, %tid.y;
	mad.lo.s32 	%r1, %r69, %r70, %r71;
	mov.u32 	%r72, %ctaid.x;
	mov.u32 	%r73, %ntid.x;
	mov.u32 	%r2, %tid.x;
	mad.lo.s32 	%r3, %r72, %r73, %r2;
	setp.ge.s32 	%p1, %r1, %r67;
	setp.ge.s32 	%p2, %r3, %r68;
	or.pred  	%p3, %p1, %p2;
	@%p3 bra 	$L__BB0_43;
	setp.lt.s32 	%p4, %r68, 1;
	mov.f32 	%f271, 0f00000000;
	@%p4 bra 	$L__BB0_14;
	add.s32 	%r75, %r68, -1;
	and.b32  	%r4, %r68, 15;
	setp.lt.u32 	%p5, %r75, 15;
	mov.f32 	%f271, 0f00000000;
	mov.b32 	%r106, 0;
	@%p5 bra 	$L__BB0_5;
	and.b32  	%r106, %r68, 2147483632;
	neg.s32 	%r104, %r106;
	shl.b32 	%r7, %r67, 4;
	add.s64 	%rd94, %rd2, 32;
	mov.f32 	%f271, 0f00000000;
	mul.wide.s32 	%rd16, %r67, 4;
	mov.u32 	%r103, %r1;
$L__BB0_4:
	.pragma "nounroll";
	ld.global.f32 	%f46, [%rd94+-32];
	mul.wide.s32 	%rd14, %r103, 4;
	add.s64 	%rd15, %rd1, %rd14;
	ld.global.f32 	%f47, [%rd15];
	fma.rn.f32 	%f48, %f46, %f47, %f271;
	ld.global.f32 	%f49, [%rd94+-28];
	add.s64 	%rd17, %rd15, %rd16;
	ld.global.f32 	%f50, [%rd17];
	fma.rn.f32 	%f51, %f49, %f50, %f48;
	ld.global.f32 	%f52, [%rd94+-24];
	add.s64 	%rd18, %rd17, %rd16;
	ld.global.f32 	%f53, [%rd18];
	fma.rn.f32 	%f54, %f52, %f53, %f51;
	ld.global.f32 	%f55, [%rd94+-20];
	add.s64 	%rd19, %rd18, %rd16;
	ld.global.f32 	%f56, [%rd19];
	fma.rn.f32 	%f57, %f55, %f56, %f54;
	ld.global.f32 	%f58, [%rd94+-16];
	add.s64 	%rd20, %rd19, %rd16;
	ld.global.f32 	%f59, [%rd20];
	fma.rn.f32 	%f60, %f58, %f59, %f57;
	ld.global.f32 	%f61, [%rd94+-12];
	add.s64 	%rd21, %rd20, %rd16;
	ld.global.f32 	%f62, [%rd21];
	fma.rn.f32 	%f63, %f61, %f62, %f60;
	ld.global.f32 	%f64, [%rd94+-8];
	add.s64 	%rd22, %rd21, %rd16;
	ld.global.f32 	%f65, [%rd22];
	fma.rn.f32 	%f66, %f64, %f65, %f63;
	ld.global.f32 	%f67, [%rd94+-4];
	add.s64 	%rd23, %rd22, %rd16;
	ld.global.f32 	%f68, [%rd23];
	fma.rn.f32 	%f69, %f67, %f68, %f66;
	ld.global.f32 	%f70, [%rd94];
	add.s64 	%rd24, %rd23, %rd16;
	ld.global.f32 	%f71, [%rd24];
	fma.rn.f32 	%f72, %f70, %f71, %f69;
	ld.global.f32 	%f73, [%rd94+4];
	add.s64 	%rd25, %rd24, %rd16;
	ld.global.f32 	%f74, [%rd25];
	fma.rn.f32 	%f75, %f73, %f74, %f72;
	ld.global.f32 	%f76, [%rd94+8];
	add.s64 	%rd26, %rd25, %rd16;
	ld.global.f32 	%f77, [%rd26];
	fma.rn.f32 	%f78, %f76, %f77, %f75;
	ld.global.f32 	%f79, [%rd94+12];
	add.s64 	%rd27, %rd26, %rd16;
	ld.global.f32 	%f80, [%rd27];
	fma.rn.f32 	%f81, %f79, %f80, %f78;
	ld.global.f32 	%f82, [%rd94+16];
	add.s64 	%rd28, %rd27, %rd16;
	ld.global.f32 	%f83, [%rd28];
	fma.rn.f32 	%f84, %f82, %f83, %f81;
	ld.global.f32 	%f85, [%rd94+20];
	add.s64 	%rd29, %rd28, %rd16;
	ld.global.f32 	%f86, [%rd29];
	fma.rn.f32 	%f87, %f85, %f86, %f84;
	ld.global.f32 	%f88, [%rd94+24];
	add.s64 	%rd30, %rd29, %rd16;
	ld.global.f32 	%f89, [%rd30];
	fma.rn.f32 	%f90, %f88, %f89, %f87;
	ld.global.f32 	%f91, [%rd94+28];
	add.s64 	%rd31, %rd30, %rd16;
	ld.global.f32 	%f92, [%rd31];
	fma.rn.f32 	%f271, %f91, %f92, %f90;
	add.s32 	%r104, %r104, 16;
	add.s32 	%r103, %r103, %r7;
	add.s64 	%rd94, %rd94, 64;
	setp.ne.s32 	%p6, %r104, 0;
	@%p6 bra 	$L__BB0_4;
$L__BB0_5:
	setp.eq.s32 	%p7, %r4, 0;
	@%p7 bra 	$L__BB0_14;
	and.b32  	%r13, %r68, 7;
	setp.lt.u32 	%p8, %r4, 8;
	@%p8 bra 	$L__BB0_8;
	mul.wide.u32 	%rd32, %r106, 4;
	add.s64 	%rd33, %rd2, %rd32;
	ld.global.f32 	%f94, [%rd33];
	mad.lo.s32 	%r76, %r106, %r67, %r1;
	mul.wide.s32 	%rd34, %r76, 4;
	add.s64 	%rd35, %rd1, %rd34;
	ld.global.f32 	%f95, [%rd35];
	fma.rn.f32 	%f96, %f94, %f95, %f271;
	ld.global.f32 	%f97, [%rd33+4];
	mul.wide.s32 	%rd36, %r67, 4;
	add.s64 	%rd37, %rd35, %rd36;
	ld.global.f32 	%f98, [%rd37];
	fma.rn.f32 	%f99, %f97, %f98, %f96;
	ld.global.f32 	%f100, [%rd33+8];
	add.s64 	%rd38, %rd37, %rd36;
	ld.global.f32 	%f101, [%rd38];
	fma.rn.f32 	%f102, %f100, %f101, %f99;
	ld.global.f32 	%f103, [%rd33+12];
	add.s64 	%rd39, %rd38, %rd36;
	ld.global.f32 	%f104, [%rd39];
	fma.rn.f32 	%f105, %f103, %f104, %f102;
	ld.global.f32 	%f106, [%rd33+16];
	add.s64 	%rd40, %rd39, %rd36;
	ld.global.f32 	%f107, [%rd40];
	fma.rn.f32 	%f108, %f106, %f107, %f105;
	ld.global.f32 	%f109, [%rd33+20];
	add.s64 	%rd41, %rd40, %rd36;
	ld.global.f32 	%f110, [%rd41];
	fma.rn.f32 	%f111, %f109, %f110, %f108;
	ld.global.f32 	%f112, [%rd33+24];
	add.s64 	%rd42, %rd41, %rd36;
	ld.global.f32 	%f113, [%rd42];
	fma.rn.f32 	%f114, %f112, %f113, %f111;
	ld.global.f32 	%f115, [%rd33+28];
	add.s64 	%rd43, %rd42, %rd36;
	ld.global.f32 	%f116, [%rd43];
	fma.rn.f32 	%f271, %f115, %f116, %f114;
	add.s32 	%r106, %r106, 8;
$L__BB0_8:
	setp.eq.s32 	%p9, %r13, 0;
	@%p9 bra 	$L__BB0_14;
	and.b32  	%r16, %r68, 3;
	setp.lt.u32 	%p10, %r13, 4;
	@%p10 bra 	$L__BB0_11;
	mul.wide.u32 	%rd44, %r106, 4;
	add.s64 	%rd45, %rd2, %rd44;
	ld.global.f32 	%f118, [%rd45];
	mad.lo.s32 	%r77, %r106, %r67, %r1;
	mul.wide.s32 	%rd46, %r77, 4;
	add.s64 	%rd47, %rd1, %rd46;
	ld.global.f32 	%f119, [%rd47];
	fma.rn.f32 	%f120, %f118, %f119, %f271;
	ld.global.f32 	%f121, [%rd45+4];
	mul.wide.s32 	%rd48, %r67, 4;
	add.s64 	%rd49, %rd47, %rd48;
	ld.global.f32 	%f122, [%rd49];
	fma.rn.f32 	%f123, %f121, %f122, %f120;
	ld.global.f32 	%f124, [%rd45+8];
	add.s64 	%rd50, %rd49, %rd48;
	ld.global.f32 	%f125, [%rd50];
	fma.rn.f32 	%f126, %f124, %f125, %f123;
	ld.global.f32 	%f127, [%rd45+12];
	add.s64 	%rd51, %rd50, %rd48;
	ld.global.f32 	%f128, [%rd51];
	fma.rn.f32 	%f271, %f127, %f128, %f126;
	add.s32 	%r106, %r106, 4;
$L__BB0_11:
	setp.eq.s32 	%p11, %r16, 0;
	@%p11 bra 	$L__BB0_14;
	mad.lo.s32 	%r109, %r106, %r67, %r1;
	mul.wide.u32 	%rd52, %r106, 4;
	add.s64 	%rd95, %rd2, %rd52;
	neg.s32 	%r108, %r16;
$L__BB0_13:
	.pragma "nounroll";
	ld.global.f32 	%f129, [%rd95];
	mul.wide.s32 	%rd53, %r109, 4;
	add.s64 	%rd54, %rd1, %rd53;
	ld.global.f32 	%f130, [%rd54];
	fma.rn.f32 	%f271, %f129, %f130, %f271;
	add.s32 	%r109, %r109, %r67;
	add.s64 	%rd95, %rd95, 4;
	add.s32 	%r108, %r108, 1;
	setp.ne.s32 	%p12, %r108, 0;
	@%p12 bra 	$L__BB0_13;
$L__BB0_14:
	setp.ne.s32 	%p13, %r2, 0;
	@%p13 bra 	$L__BB0_16;
	mov.b32 	%r78, -8388608;
	st.shared.u32 	[_ZZ12flash_normalPfS_S_S_iiE7max_val], %r78;
	mov.b32 	%r79, 0;
	st.shared.u32 	[_ZZ12flash_normalPfS_S_S_iiE7sum_exp], %r79;
$L__BB0_16:
	setp.ne.s32 	%p14, %r2, 0;
	bar.sync 	0;
	mov.b32 	%r80, %f271;
	atom.shared.max.s32 	%r81, [_ZZ12flash_normalPfS_S_S_iiE7max_val], %r80;
	bar.sync 	0;
	ld.shared.f32 	%f131, [_ZZ12flash_normalPfS_S_S_iiE7max_val];
	sub.f32 	%f132, %f271, %f131;
	fma.rn.f32 	%f133, %f132, 0f3BBB989D, 0f3F000000;
	cvt.sat.f32.f32 	%f134, %f133;
	mov.f32 	%f135, 0f4B400001;
	mov.f32 	%f136, 0f437C0000;
	fma.rm.f32 	%f137, %f134, %f136, %f135;
	add.f32 	%f138, %f137, 0fCB40007F;
	neg.f32 	%f139, %f138;
	fma.rn.f32 	%f140, %f132, 0f3FB8AA3B, %f139;
	fma.rn.f32 	%f141, %f132, 0f32A57060, %f140;
	mov.b32 	%r82, %f137;
	shl.b32 	%r83, %r82, 23;
	mov.b32 	%f142, %r83;
	ex2.approx.ftz.f32 	%f143, %f141;
	mul.f32 	%f144, %f143, %f142;
	shl.b32 	%r84, %r1, 2;
	mov.u32 	%r85, _ZZ12flash_normalPfS_S_S_iiE10exp_values;
	add.s32 	%r25, %r85, %r84;
	st.shared.f32 	[%r25], %f144;
	bar.sync 	0;
	@%p14 bra 	$L__BB0_30;
	ld.shared.f32 	%f280, [_ZZ12flash_normalPfS_S_S_iiE7sum_exp];
	add.s32 	%r87, %r67, -1;
	and.b32  	%r26, %r67, 15;
	setp.lt.u32 	%p15, %r87, 15;
	mov.b32 	%r113, 0;
	@%p15 bra 	$L__BB0_20;
	and.b32  	%r113, %r67, 2147483632;
	add.s32 	%r110, %r85, 32;
	neg.s32 	%r111, %r113;
$L__BB0_19:
	.pragma "nounroll";
	ld.shared.f32 	%f146, [%r110+-32];
	add.f32 	%f147, %f146, %f280;
	ld.shared.f32 	%f148, [%r110+-28];
	add.f32 	%f149, %f148, %f147;
	ld.shared.f32 	%f150, [%r110+-24];
	add.f32 	%f151, %f150, %f149;
	ld.shared.f32 	%f152, [%r110+-20];
	add.f32 	%f153, %f152, %f151;
	ld.shared.f32 	%f154, [%r110+-16];
	add.f32 	%f155, %f154, %f153;
	ld.shared.f32 	%f156, [%r110+-12];
	add.f32 	%f157, %f156, %f155;
	ld.shared.f32 	%f158, [%r110+-8];
	add.f32 	%f159, %f158, %f157;
	ld.shared.f32 	%f160, [%r110+-4];
	add.f32 	%f161, %f160, %f159;
	ld.shared.f32 	%f162, [%r110];
	add.f32 	%f163, %f162, %f161;
	ld.shared.f32 	%f164, [%r110+4];
	add.f32 	%f165, %f164, %f163;
	ld.shared.f32 	%f166, [%r110+8];
	add.f32 	%f167, %f166, %f165;
	ld.shared.f32 	%f168, [%r110+12];
	add.f32 	%f169, %f168, %f167;
	ld.shared.f32 	%f170, [%r110+16];
	add.f32 	%f171, %f170, %f169;
	ld.shared.f32 	%f172, [%r110+20];
	add.f32 	%f173, %f172, %f171;
	ld.shared.f32 	%f174, [%r110+24];
	add.f32 	%f175, %f174, %f173;
	ld.shared.f32 	%f176, [%r110+28];
	add.f32 	%f280, %f176, %f175;
	add.s32 	%r111, %r111, 16;
	add.s32 	%r110, %r110, 64;
	setp.ne.s32 	%p16, %r111, 0;
	@%p16 bra 	$L__BB0_19;
$L__BB0_20:
	setp.eq.s32 	%p17, %r26, 0;
	@%p17 bra 	$L__BB0_29;
	and.b32  	%r34, %r67, 7;
	setp.lt.u32 	%p18, %r26, 8;
	@%p18 bra 	$L__BB0_23;
	shl.b32 	%r90, %r113, 2;
	add.s32 	%r92, %r85, %r90;
	ld.shared.f32 	%f178, [%r92];
	add.f32 	%f179, %f178, %f280;
	ld.shared.f32 	%f180, [%r92+4];
	add.f32 	%f181, %f180, %f179;
	ld.shared.f32 	%f182, [%r92+8];
	add.f32 	%f183, %f182, %f181;
	ld.shared.f32 	%f184, [%r92+12];
	add.f32 	%f185, %f184, %f183;
	ld.shared.f32 	%f186, [%r92+16];
	add.f32 	%f187, %f186, %f185;
	ld.shared.f32 	%f188, [%r92+20];
	add.f32 	%f189, %f188, %f187;
	ld.shared.f32 	%f190, [%r92+24];
	add.f32 	%f191, %f190, %f189;
	ld.shared.f32 	%f192, [%r92+28];
	add.f32 	%f280, %f192, %f191;
	add.s32 	%r113, %r113, 8;
$L__BB0_23:
	setp.eq.s32 	%p19, %r34, 0;
	@%p19 bra 	$L__BB0_29;
	and.b32  	%r37, %r67, 3;
	setp.lt.u32 	%p20, %r34, 4;
	@%p20 bra 	$L__BB0_26;
	shl.b32 	%r93, %r113, 2;
	add.s32 	%r95, %r85, %r93;
	ld.shared.f32 	%f194, [%r95];
	add.f32 	%f195, %f194, %f280;
	ld.shared.f32 	%f196, [%r95+4];
	add.f32 	%f197, %f196, %f195;
	ld.shared.f32 	%f198, [%r95+8];
	add.f32 	%f199, %f198, %f197;
	ld.shared.f32 	%f200, [%r95+12];
	add.f32 	%f280, %f200, %f199;
	add.s32 	%r113, %r113, 4;
$L__BB0_26:
	setp.eq.s32 	%p21, %r37, 0;
	@%p21 bra 	$L__BB0_29;
	shl.b32 	%r96, %r113, 2;
	add.s32 	%r116, %r85, %r96;
	neg.s32 	%r115, %r37;
$L__BB0_28:
	.pragma "nounroll";
	ld.shared.f32 	%f201, [%r116];
	add.f32 	%f280, %f201, %f280;
	add.s32 	%r116, %r116, 4;
	add.s32 	%r115, %r115, 1;
	setp.ne.s32 	%p22, %r115, 0;
	@%p22 bra 	$L__BB0_28;
$L__BB0_29:
	st.shared.f32 	[_ZZ12flash_normalPfS_S_S_iiE7sum_exp], %f280;
$L__BB0_30:
	bar.sync 	0;
	ld.shared.f32 	%f204, [%r25];
	ld.shared.f32 	%f205, [_ZZ12flash_normalPfS_S_S_iiE7sum_exp];
	div.rn.f32 	%f28, %f204, %f205;
	add.s32 	%r99, %r67, -1;
	and.b32  	%r46, %r67, 15;
	setp.lt.u32 	%p23, %r99, 15;
	mov.f32 	%f289, 0f00000000;
	mov.b32 	%r120, 0;
	@%p23 bra 	$L__BB0_33;
	and.b32  	%r120, %r67, 2147483632;
	neg.s32 	%r118, %r120;
	shl.b32 	%r49, %r68, 4;
	mov.f32 	%f289, 0f00000000;
	mul.wide.s32 	%rd57, %r68, 4;
	mov.u32 	%r117, %r3;
$L__BB0_32:
	.pragma "nounroll";
	mul.wide.s32 	%rd55, %r117, 4;
	add.s64 	%rd56, %rd3, %rd55;
	ld.global.f32 	%f207, [%rd56];
	fma.rn.f32 	%f208, %f28, %f207, %f289;
	add.s64 	%rd58, %rd56, %rd57;
	ld.global.f32 	%f209, [%rd58];
	fma.rn.f32 	%f210, %f28, %f209, %f208;
	add.s64 	%rd59, %rd58, %rd57;
	ld.global.f32 	%f211, [%rd59];
	fma.rn.f32 	%f212, %f28, %f211, %f210;
	add.s64 	%rd60, %rd59, %rd57;
	ld.global.f32 	%f213, [%rd60];
	fma.rn.f32 	%f214, %f28, %f213, %f212;
	add.s64 	%rd61, %rd60, %rd57;
	ld.global.f32 	%f215, [%rd61];
	fma.rn.f32 	%f216, %f28, %f215, %f214;
	add.s64 	%rd62, %rd61, %rd57;
	ld.global.f32 	%f217, [%rd62];
	fma.rn.f32 	%f218, %f28, %f217, %f216;
	add.s64 	%rd63, %rd62, %rd57;
	ld.global.f32 	%f219, [%rd63];
	fma.rn.f32 	%f220, %f28, %f219, %f218;
	add.s64 	%rd64, %rd63, %rd57;
	ld.global.f32 	%f221, [%rd64];
	fma.rn.f32 	%f222, %f28, %f221, %f220;
	add.s64 	%rd65, %rd64, %rd57;
	ld.global.f32 	%f223, [%rd65];
	fma.rn.f32 	%f224, %f28, %f223, %f222;
	add.s64 	%rd66, %rd65, %rd57;
	ld.global.f32 	%f225, [%rd66];
	fma.rn.f32 	%f226, %f28, %f225, %f224;
	add.s64 	%rd67, %rd66, %rd57;
	ld.global.f32 	%f227, [%rd67];
	fma.rn.f32 	%f228, %f28, %f227, %f226;
	add.s64 	%rd68, %rd67, %rd57;
	ld.global.f32 	%f229, [%rd68];
	fma.rn.f32 	%f230, %f28, %f229, %f228;
	add.s64 	%rd69, %rd68, %rd57;
	ld.global.f32 	%f231, [%rd69];
	fma.rn.f32 	%f232, %f28, %f231, %f230;
	add.s64 	%rd70, %rd69, %rd57;
	ld.global.f32 	%f233, [%rd70];
	fma.rn.f32 	%f234, %f28, %f233, %f232;
	add.s64 	%rd71, %rd70, %rd57;
	ld.global.f32 	%f235, [%rd71];
	fma.rn.f32 	%f236, %f28, %f235, %f234;
	add.s64 	%rd72, %rd71, %rd57;
	ld.global.f32 	%f237, [%rd72];
	fma.rn.f32 	%f289, %f28, %f237, %f236;
	add.s32 	%r118, %r118, 16;
	add.s32 	%r117, %r117, %r49;
	setp.ne.s32 	%p24, %r118, 0;
	@%p24 bra 	$L__BB0_32;
$L__BB0_33:
	setp.eq.s32 	%p25, %r46, 0;
	@%p25 bra 	$L__BB0_42;
	and.b32  	%r55, %r67, 7;
	setp.lt.u32 	%p26, %r46, 8;
	@%p26 bra 	$L__BB0_36;
	mad.lo.s32 	%r100, %r120, %r68, %r3;
	mul.wide.s32 	%rd73, %r100, 4;
	add.s64 	%rd74, %rd3, %rd73;
	ld.global.f32 	%f239, [%rd74];
	fma.rn.f32 	%f240, %f28, %f239, %f289;
	mul.wide.s32 	%rd75, %r68, 4;
	add.s64 	%rd76, %rd74, %rd75;
	ld.global.f32 	%f241, [%rd76];
	fma.rn.f32 	%f242, %f28, %f241, %f240;
	add.s64 	%rd77, %rd76, %rd75;
	ld.global.f32 	%f243, [%rd77];
	fma.rn.f32 	%f244, %f28, %f243, %f242;
	add.s64 	%rd78, %rd77, %rd75;
	ld.global.f32 	%f245, [%rd78];
	fma.rn.f32 	%f246, %f28, %f245, %f244;
	add.s64 	%rd79, %rd78, %rd75;
	ld.global.f32 	%f247, [%rd79];
	fma.rn.f32 	%f248, %f28, %f247, %f246;
	add.s64 	%rd80, %rd79, %rd75;
	ld.global.f32 	%f249, [%rd80];
	fma.rn.f32 	%f250, %f28, %f249, %f248;
	add.s64 	%rd81, %rd80, %rd75;
	ld.global.f32 	%f251, [%rd81];
	fma.rn.f32 	%f252, %f28, %f251, %f250;
	add.s64 	%rd82, %rd81, %rd75;
	ld.global.f32 	%f253, [%rd82];
	fma.rn.f32 	%f289, %f28, %f253, %f252;
	add.s32 	%r120, %r120, 8;
$L__BB0_36:
	setp.eq.s32 	%p27, %r55, 0;
	@%p27 bra 	$L__BB0_42;
	and.b32  	%r58, %r67, 3;
	setp.lt.u32 	%p28, %r55, 4;
	@%p28 bra 	$L__BB0_39;
	mad.lo.s32 	%r101, %r120, %r68, %r3;
	mul.wide.s32 	%rd83, %r101, 4;
	add.s64 	%rd84, %rd3, %rd83;
	ld.global.f32 	%f255, [%rd84];
	fma.rn.f32 	%f256, %f28, %f255, %f289;
	mul.wide.s32 	%rd85, %r68, 4;
	add.s64 	%rd86, %rd84, %rd85;
	ld.global.f32 	%f257, [%rd86];
	fma.rn.f32 	%f258, %f28, %f257, %f256;
	add.s64 	%rd87, %rd86, %rd85;
	ld.global.f32 	%f259, [%rd87];
	fma.rn.f32 	%f260, %f28, %f259, %f258;
	add.s64 	%rd88, %rd87, %rd85;
	ld.global.f32 	%f261, [%rd88];
	fma.rn.f32 	%f289, %f28, %f261, %f260;
	add.s32 	%r120, %r120, 4;
$L__BB0_39:
	setp.eq.s32 	%p29, %r58, 0;
	@%p29 bra 	$L__BB0_42;
	mad.lo.s32 	%r123, %r120, %r68, %r3;
	neg.s32 	%r122, %r58;
$L__BB0_41:
	.pragma "nounroll";
	mul.wide.s32 	%rd89, %r123, 4;
	add.s64 	%rd90, %rd3, %rd89;
	ld.global.f32 	%f262, [%rd90];
	fma.rn.f32 	%f289, %f28, %f262, %f289;
	add.s32 	%r123, %r123, %r68;
	add.s32 	%r122, %r122, 1;
	setp.ne.s32 	%p30, %r122, 0;
	@%p30 bra 	$L__BB0_41;
$L__BB0_42:
	mad.lo.s32 	%r102, %r68, %r1, %r3;
	cvta.to.global.u64 	%rd91, %rd10;
	mul.wide.s32 	%rd92, %r102, 4;
	add.s64 	%rd93, %rd91, %rd92;
	st.global.f32 	[%rd93], %f289;
$L__BB0_43:
	ret;

}


// ===== COMPILED SASS (sm_100) =====

	.target	sm_100

	.elftype	@"ET_EXEC"


//--------------------- .note.nv.tkinfo           --------------------------
	.section	.note.nv.tkinfo,"",@"SHT_NOTE"
	.sectionflags	@"SHF_NOTE_NV_TKINFO"
	.tkinfo
        /*0018*/ 	.word	0x00000002
        /*0030*/ 	.string	""
        /*0030*/ 	.string	"ptxas"
        /*0030*/ 	.string	"Cuda compilation tools, release 13.0, V13.0.88"
        /*0030*/ 	.string	"Build cuda_13.0.r13.0/compiler.36424714_0"
        /*0030*/ 	.string	"-arch sm_100 -m 64 "



//--------------------- .note.nv.cuinfo           --------------------------
	.section	.note.nv.cuinfo,"",@"SHT_NOTE"
	.sectionflags	@"SHF_NOTE_NV_CUINFO"
        /*0018*/ 	.short	0x0002
        /*001a*/ 	.short	0x0064
        /*001c*/ 	.short	0x0082
	.zero		2


//--------------------- .nv.info                  --------------------------
	.section	.nv.info,"",@"SHT_CUDA_INFO"
	.align	4


	//----- nvinfo : EIATTR_REGCOUNT
	.align		4
        /*0000*/ 	.byte	0x04, 0x2f
        /*0002*/ 	.short	(.L_1 - .L_0)
	.align		4
.L_0:
        /*0004*/ 	.word	index@(_Z12flash_normalPfS_S_S_ii)
        /*0008*/ 	.word	0x00000020


	//----- nvinfo : EIATTR_FRAME_SIZE
	.align		4
.L_1:
        /*000c*/ 	.byte	0x04, 0x11
        /*000e*/ 	.short	(.L_3 - .L_2)
	.align		4
.L_2:
        /*0010*/ 	.word	index@($__internal_0_$__cuda_sm3x_div_rn_noftz_f32_slowpath)
        /*0014*/ 	.word	0x00000000


	//----- nvinfo : EIATTR_FRAME_SIZE
	.align		4
.L_3:
        /*0018*/ 	.byte	0x04, 0x11
        /*001a*/ 	.short	(.L_5 - .L_4)
	.align		4
.L_4:
        /*001c*/ 	.word	index@(_Z12flash_normalPfS_S_S_ii)
        /*0020*/ 	.word	0x00000000


	//----- nvinfo : EIATTR_MIN_STACK_SIZE
	.align		4
.L_5:
        /*0024*/ 	.byte	0x04, 0x12
        /*0026*/ 	.short	(.L_7 - .L_6)
	.align		4
.L_6:
        /*0028*/ 	.word	index@(_Z12flash_normalPfS_S_S_ii)
        /*002c*/ 	.word	0x00000000
.L_7:


//--------------------- .nv.compat                --------------------------
	.section	.nv.compat,"",@"SHT_CUDA_COMPAT_INFO"
	.align	4
        /*0000*/ 	.byte	0x02, 0x09, 0x00, 0x00, 0x02, 0x02, 0x01, 0x00, 0x02, 0x05, 0x05, 0x00, 0x03, 0x07, 0x01, 0x01
        /*0010*/ 	.byte	0x02, 0x03, 0x00, 0x00, 0x02, 0x06, 0x01, 0x00, 0x04, 0x0b, 0x08, 0x00, 0x01, 0x00, 0x00, 0x00
        /*0020*/ 	.byte	0x00, 0x00, 0x00, 0x00


//--------------------- .nv.info._Z12flash_normalPfS_S_S_ii --------------------------
	.section	.nv.info._Z12flash_normalPfS_S_S_ii,"",@"SHT_CUDA_INFO"
	.sectionflags	@""
	.align	4


	//----- nvinfo : EIATTR_CUDA_API_VERSION
	.align		4
        /*0000*/ 	.byte	0x04, 0x37
        /*0002*/ 	.short	(.L_9 - .L_8)
.L_8:
        /*0004*/ 	.word	0x00000082


	//----- nvinfo : EIATTR_KPARAM_INFO
	.align		4
.L_9:
        /*0008*/ 	.byte	0x04, 0x17
        /*000a*/ 	.short	(.L_11 - .L_10)
.L_10:
        /*000c*/ 	.word	0x00000000
        /*0010*/ 	.short	0x0005
        /*0012*/ 	.short	0x0024
        /*0014*/ 	.byte	0x00, 0xf0, 0x11, 0x00


	//----- nvinfo : EIATTR_KPARAM_INFO
	.align		4
.L_11:
        /*0018*/ 	.byte	0x04, 0x17
        /*001a*/ 	.short	(.L_13 - .L_12)
.L_12:
        /*001c*/ 	.word	0x00000000
        /*0020*/ 	.short	0x0004
        /*0022*/ 	.short	0x0020
        /*0024*/ 	.byte	0x00, 0xf0, 0x11, 0x00


	//----- nvinfo : EIATTR_KPARAM_INFO
	.align		4
.L_13:
        /*0028*/ 	.byte	0x04, 0x17
        /*002a*/ 	.short	(.L_15 - .L_14)
.L_14:
        /*002c*/ 	.word	0x00000000
        /*0030*/ 	.short	0x0003
        /*0032*/ 	.short	0x0018
        /*0034*/ 	.byte	0x00, 0xf5, 0x21, 0x00


	//----- nvinfo : EIATTR_KPARAM_INFO
	.align		4
.L_15:
        /*0038*/ 	.byte	0x04, 0x17
        /*003a*/ 	.short	(.L_17 - .L_16)
.L_16:
        /*003c*/ 	.word	0x00000000
        /*0040*/ 	.short	0x0002
        /*0042*/ 	.short	0x0010
        /*0044*/ 	.byte	0x00, 0xf5, 0x21, 0x00


	//----- nvinfo : EIATTR_KPARAM_INFO
	.align		4
.L_17:
        /*0048*/ 	.byte	0x04, 0x17
        /*004a*/ 	.short	(.L_19 - .L_18)
.L_18:
        /*004c*/ 	.word	0x00000000
        /*0050*/ 	.short	0x0001
        /*0052*/ 	.short	0x0008
        /*0054*/ 	.byte	0x00, 0xf5, 0x21, 0x00


	//----- nvinfo : EIATTR_KPARAM_INFO
	.align		4
.L_19:
        /*0058*/ 	.byte	0x04, 0x17
        /*005a*/ 	.short	(.L_21 - .L_20)
.L_20:
        /*005c*/ 	.word	0x00000000
        /*0060*/ 	.short	0x0000
        /*0062*/ 	.short	0x0000
        /*0064*/ 	.byte	0x00, 0xf5, 0x21, 0x00


	//----- nvinfo : EIATTR_SPARSE_MMA_MASK
	.align		4
.L_21:
        /*0068*/ 	.byte	0x03, 0x50
        /*006a*/ 	.short	0x0000


	//----- nvinfo : EIATTR_MAXREG_COUNT
	.align		4
        /*006c*/ 	.byte	0x03, 0x1b
        /*006e*/ 	.short	0x00ff


	//----- nvinfo : EIATTR_NUM_BARRIERS
	.align		4
        /*0070*/ 	.byte	0x02, 0x4c
        /*0072*/ 	.byte	0x01
	.zero		1


	//----- nvinfo : EIATTR_MERCURY_ISA_VERSION
	.align		4
        /*0074*/ 	.byte	0x03, 0x5f
        /*0076*/ 	.short	0x0101


	//----- nvinfo : EIATTR_INT_WARP_WIDE_INSTR_OFFSETS
	.align		4
        /*0078*/ 	.byte	0x04, 0x31
        /*007a*/ 	.short	(.L_23 - .L_22)


	//   ....[0]....
.L_22:
        /*007c*/ 	.word	0x00000c30


	//   ....[1]....
        /*0080*/ 	.word	0x00000c40


	//----- nvinfo : EIATTR_VRC_CTA_INIT_COUNT
	.align		4
.L_23:
        /*0084*/ 	.byte	0x02, 0x4a
	.zero		1
	.zero		1


	//----- nvinfo : EIATTR_EXIT_INSTR_OFFSETS
	.align		4
        /*0088*/ 	.byte	0x04, 0x1c
        /*008a*/ 	.short	(.L_25 - .L_24)


	//   ....[0]....
.L_24:
        /*008c*/ 	.word	0x000000c0


	//   ....[1]....
        /*0090*/ 	.word	0x00001da0


	//----- nvinfo : EIATTR_CRS_STACK_SIZE
	.align		4
.L_25:
        /*0094*/ 	.byte	0x04, 0x1e
        /*0096*/ 	.short	(.L_27 - .L_26)
.L_26:
        /*0098*/ 	.word	0x00000000


	//----- nvinfo : EIATTR_CBANK_PARAM_SIZE
	.align		4
.L_27:
        /*009c*/ 	.byte	0x03, 0x19
        /*009e*/ 	.short	0x0028


	//----- nvinfo : EIATTR_PARAM_CBANK
	.align		4
        /*00a0*/ 	.byte	0x04, 0x0a
        /*00a2*/ 	.short	(.L_29 - .L_28)
	.align		4
.L_28:
        /*00a4*/ 	.word	index@(.nv.constant0._Z12flash_normalPfS_S_S_ii)
        /*00a8*/ 	.short	0x0380
        /*00aa*/ 	.short	0x0028


	//----- nvinfo : EIATTR_SW_WAR
	.align		4
.L_29:
        /*00ac*/ 	.byte	0x04, 0x36
        /*00ae*/ 	.short	(.L_31 - .L_30)
.L_30:
        /*00b0*/ 	.word	0x00000008
.L_31:


//--------------------- .nv.callgraph             --------------------------
	.section	.nv.callgraph,"",@"SHT_CUDA_CALLGRAPH"
	.align	4
	.sectionentsize	8
	.align		4
        /*0000*/ 	.word	0x00000000
	.align		4
        /*0004*/ 	.word	0xffffffff
	.align		4
        /*0008*/ 	.word	0x00000000
	.align		4
        /*000c*/ 	.word	0xfffffffe
	.align		4
        /*0010*/ 	.word	0x00000000
	.align		4
        /*0014*/ 	.word	0xfffffffd
	.align		4
        /*0018*/ 	.word	0x00000000
	.align		4
        /*001c*/ 	.word	0xfffffffc


//--------------------- .text._Z12flash_normalPfS_S_S_ii --------------------------
	.section	.text._Z12flash_normalPfS_S_S_ii,"ax",@progbits
	.align	128
        .global         _Z12flash_normalPfS_S_S_ii
        .type           _Z12flash_normalPfS_S_S_ii,@function
        .size           _Z12flash_normalPfS_S_S_ii,(.L_x_34 - _Z12flash_normalPfS_S_S_ii)
        .other          _Z12flash_normalPfS_S_S_ii,@"STO_CUDA_ENTRY STV_DEFAULT"
_Z12flash_normalPfS_S_S_ii:
.text._Z12flash_normalPfS_S_S_ii:
[----:B------:R-:W-:Y:S01]  /*0000*/  LDC R1, c[0x0][0x37c] ;  /* 0x0000df00ff017b82 */ /* 0x000fe20000000800 */
[----:B------:R-:W0:Y:S07]  /*0010*/  S2R R0, SR_TID.X ;  /* 0x0000000000007919 */ /* 0x000e2e0000002100 */
[----:B------:R-:W1:Y:S01]  /*0020*/  LDC R3, c[0x0][0x364] ;  /* 0x0000d900ff037b82 */ /* 0x000e620000000800 */
[----:B------:R-:W1:Y:S07]  /*0030*/  S2R R4, SR_TID.Y ;  /* 0x0000000000047919 */ /* 0x000e6e0000002200 */
[----:B------:R-:W0:Y:S08]  /*0040*/  S2UR UR5, SR_CTAID.X ;  /* 0x00000000000579c3 */ /* 0x000e300000002500 */
[----:B------:R-:W0:Y:S08]  /*0050*/  LDC R5, c[0x0][0x360] ;  /* 0x0000d800ff057b82 */ /* 0x000e300000000800 */
[----:B------:R-:W1:Y:S08]  /*0060*/  S2UR UR4, SR_CTAID.Y ;  /* 0x00000000000479c3 */ /* 0x000e700000002600 */
[----:B------:R-:W2:Y:S01]  /*0070*/  LDC.64 R12, c[0x0][0x3a0] ;  /* 0x0000e800ff0c7b82 */ /* 0x000ea20000000a00 */
[----:B0-----:R-:W-:-:S02]  /*0080*/  IMAD R2, R5, UR5, R0 ;  /* 0x0000000505027c24 */ /* 0x001fc4000f8e0200 */
[----:B-1----:R-:W-:-:S03]  /*0090*/  IMAD R3, R3, UR4, R4 ;  /* 0x0000000403037c24 */ /* 0x002fc6000f8e0204 */
[----:B--2---:R-:W-:-:S04]  /*00a0*/  ISETP.GE.AND P0, PT, R2, R13, PT ;  /* 0x0000000d0200720c */ /* 0x004fc80003f06270 */
[----:B------:R-:W-:-:S13]  /*00b0*/  ISETP.GE.OR P0, PT, R3, R12, P0 ;  /* 0x0000000c0300720c */ /* 0x000fda0000706670 */
[----:B------:R-:W-:Y:S05]  /*00c0*/  @P0 EXIT ;  /* 0x000000000000094d */ /* 0x000fea0003800000 */
[----:B------:R-:W-:Y:S01]  /*00d0*/  ISETP.GE.AND P0, PT, R13, 0x1, PT ;  /* 0x000000010d00780c */ /* 0x000fe20003f06270 */
[----:B------:R-:W0:Y:S01]  /*00e0*/  LDCU.64 UR8, c[0x0][0x358] ;  /* 0x00006b00ff0877ac */ /* 0x000e220008000a00 */
[----:B------:R-:W-:-:S11]  /*00f0*/  HFMA2 R22, -RZ, RZ, 0, 0 ;  /* 0x00000000ff167431 */ /* 0x000fd600000001ff */
[----:B------:R-:W-:Y:S05]  /*0100*/  @!P0 BRA `(.L_x_0) ;  /* 0x0000000800bc8947 */ /* 0x000fea0003800000 */
[C---:B------:R-:W-:Y:S02]  /*0110*/  IADD3 R5, PT, PT, R13.reuse, -0x1, RZ ;  /* 0xffffffff0d057810 */ /* 0x040fe40007ffe0ff */
[----:B------:R-:W-:Y:S02]  /*0120*/  LOP3.LUT R4, R13, 0xf, RZ, 0xc0, !PT ;  /* 0x0000000f0d047812 */ /* 0x000fe400078ec0ff */
[----:B------:R-:W-:Y:S02]  /*0130*/  ISETP.GE.U32.AND P1, PT, R5, 0xf, PT ;  /* 0x0000000f0500780c */ /* 0x000fe40003f26070 */
[----:B------:R-:W-:Y:S02]  /*0140*/  ISETP.NE.AND P0, PT, R4, RZ, PT ;  /* 0x000000ff0400720c */ /* 0x000fe40003f05270 */
[----:B------:R-:W-:Y:S02]  /*0150*/  MOV R22, RZ ;  /* 0x000000ff00167202 */ /* 0x000fe40000000f00 */
[----:B------:R-:W-:-:S07]  /*0160*/  MOV R6, RZ ;  /* 0x000000ff00067202 */ /* 0x000fce0000000f00 */
[----:B------:R-:W-:Y:S05]  /*0170*/  @!P1 BRA `(.L_x_1) ;  /* 0x0000000400489947 */ /* 0x000fea0003800000 */
[----:B------:R-:W1:Y:S01]  /*0180*/  LDCU.64 UR4, c[0x0][0x388] ;  /* 0x00007100ff0477ac */ /* 0x000e620008000a00 */
[----:B------:R-:W-:Y:S02]  /*0190*/  LOP3.LUT R6, R13, 0x7ffffff0, RZ, 0xc0, !PT ;  /* 0x7ffffff00d067812 */ /* 0x000fe400078ec0ff */
[----:B------:R-:W-:Y:S02]  /*01a0*/  MOV R22, RZ ;  /* 0x000000ff00167202 */ /* 0x000fe40000000f00 */
[----:B------:R-:W-:Y:S02]  /*01b0*/  MOV R5, R3 ;  /* 0x0000000300057202 */ /* 0x000fe40000000f00 */
[----:B------:R-:W-:Y:S01]  /*01c0*/  IADD3 R7, PT, PT, -R6, RZ, RZ ;  /* 0x000000ff06077210 */ /* 0x000fe20007ffe1ff */
[----:B-1----:R-:W-:-:S04]  /*01d0*/  UIADD3 UR4, UP0, UPT, UR4, 0x20, URZ ;  /* 0x0000002004047890 */ /* 0x002fc8000ff1e0ff */
[----:B------:R-:W-:Y:S02]  /*01e0*/  UIADD3.X UR5, UPT, UPT, URZ, UR5, URZ, UP0, !UPT ;  /* 0x00000005ff057290 */ /* 0x000fe400087fe4ff */
[----:B------:R-:W-:-:S04]  /*01f0*/  MOV R8, UR4 ;  /* 0x0000000400087c02 */ /* 0x000fc80008000f00 */
[----:B------:R-:W-:-:S07]  /*0200*/  MOV R9, UR5 ;  /* 0x0000000500097c02 */ /* 0x000fce0008000f00 */
.L_x_2:
[----:B------:R-:W1:Y:S01]  /*0210*/  LDC.64 R16, c[0x0][0x390] ;  /* 0x0000e400ff107b82 */ /* 0x000e620000000a00 */
[----:B------:R-:W-:Y:S02]  /*0220*/  MOV R14, R8 ;  /* 0x00000008000e7202 */ /* 0x000fe40000000f00 */
[----:B------:R-:W-:-:S05]  /*0230*/  MOV R15, R9 ;  /* 0x00000009000f7202 */ /* 0x000fca0000000f00 */
[----:B0-----:R-:W2:Y:S04]  /*0240*/  LDG.E R11, desc[UR8][R14.64+-0x20] ;  /* 0xffffe0080e0b7981 */ /* 0x001ea8000c1e1900 */
[----:B------:R-:W3:Y:S04]  /*0250*/  LDG.E R9, desc[UR8][R14.64+-0x1c] ;  /* 0xffffe4080e097981 */ /* 0x000ee8000c1e1900 */
[----:B------:R-:W4:Y:S04]  /*0260*/  LDG.E R28, desc[UR8][R14.64+-0x18] ;  /* 0xffffe8080e1c7981 */ /* 0x000f28000c1e1900 */
[----:B------:R-:W5:Y:S01]  /*0270*/  LDG.E R19, desc[UR8][R14.64+-0x14] ;  /* 0xffffec080e137981 */ /* 0x000f62000c1e1900 */
[----:B-1----:R-:W-:-:S03]  /*0280*/  IMAD.WIDE R16, R5, 0x4, R16 ;  /* 0x0000000405107825 */ /* 0x002fc600078e0210 */
[----:B------:R-:W5:Y:S04]  /*0290*/  LDG.E R23, desc[UR8][R14.64+-0x10] ;  /* 0xfffff0080e177981 */ /* 0x000f68000c1e1900 */
[----:B------:R0:W2:Y:S02]  /*02a0*/  LDG.E R26, desc[UR8][R16.64] ;  /* 0x00000008101a7981 */ /* 0x0000a4000c1e1900 */
[----:B0-----:R-:W-:-:S05]  /*02b0*/  IMAD.WIDE R16, R12, 0x4, R16 ;  /* 0x000000040c107825 */ /* 0x001fca00078e0210 */
[----:B------:R-:W3:Y:S01]  /*02c0*/  LDG.E R10, desc[UR8][R16.64] ;  /* 0x00000008100a7981 */ /* 0x000ee2000c1e1900 */
[----:B------:R-:W-:-:S05]  /*02d0*/  IMAD.WIDE R20, R12, 0x4, R16 ;  /* 0x000000040c147825 */ /* 0x000fca00078e0210 */
[----:B------:R0:W4:Y:S02]  /*02e0*/  LDG.E R27, desc[UR8][R20.64] ;  /* 0x00000008141b7981 */ /* 0x000124000c1e1900 */
[----:B0-----:R-:W-:-:S05]  /*02f0*/  IMAD.WIDE R20, R12, 0x4, R20 ;  /* 0x000000040c147825 */ /* 0x001fca00078e0214 */
[----:B------:R-:W5:Y:S01]  /*0300*/  LDG.E R18, desc[UR8][R20.64] ;  /* 0x0000000814127981 */ /* 0x000f62000c1e1900 */
[----:B------:R-:W-:-:S05]  /*0310*/  IMAD.WIDE R24, R12, 0x4, R20 ;  /* 0x000000040c187825 */ /* 0x000fca00078e0214 */
[----:B------:R-:W5:Y:S01]  /*0320*/  LDG.E R8, desc[UR8][R24.64] ;  /* 0x0000000818087981 */ /* 0x000f62000c1e1900 */
[----:B------:R-:W-:-:S03]  /*0330*/  IMAD.WIDE R16, R12, 0x4, R24 ;  /* 0x000000040c107825 */ /* 0x000fc600078e0218 */
[----:B------:R-:W5:Y:S01]  /*0340*/  LDG.E R24, desc[UR8][R14.64+-0x4] ;  /* 0xfffffc080e187981 */ /* 0x000f62000c1e1900 */
[----:B--2---:R-:W-:-:S03]  /*0350*/  FFMA R26, R11, R26, R22 ;  /* 0x0000001a0b1a7223 */ /* 0x004fc60000000016 */
[----:B------:R0:W2:Y:S04]  /*0360*/  LDG.E R11, desc[UR8][R16.64] ;  /* 0x00000008100b7981 */ /* 0x0000a8000c1e1900 */
[----:B------:R-:W2:Y:S01]  /*0370*/  LDG.E R22, desc[UR8][R14.64+-0xc] ;  /* 0xfffff4080e167981 */ /* 0x000ea2000c1e1900 */
[----:B0-----:R-:W-:-:S04]  /*0380*/  IMAD.WIDE R16, R12, 0x4, R16 ;  /* 0x000000040c107825 */ /* 0x001fc800078e0210 */
[----:B---3--:R-:W-:Y:S02]  /*0390*/  FFMA R29, R9, R10, R26 ;  /* 0x0000000a091d7223 */ /* 0x008fe4000000001a */
[----:B------:R-:W3:Y:S01]  /*03a0*/  LDG.E R9, desc[UR8][R16.64] ;  /* 0x0000000810097981 */ /* 0x000ee2000c1e1900 */
[----:B------:R-:W-:-:S03]  /*03b0*/  IMAD.WIDE R20, R12, 0x4, R16 ;  /* 0x000000040c147825 */ /* 0x000fc600078e0210 */
[----:B------:R-:W3:Y:S04]  /*03c0*/  LDG.E R10, desc[UR8][R14.64+-0x8] ;  /* 0xfffff8080e0a7981 */ /* 0x000ee8000c1e1900 */
[----:B------:R0:W3:Y:S01]  /*03d0*/  LDG.E R25, desc[UR8][R20.64] ;  /* 0x0000000814197981 */ /* 0x0000e2000c1e1900 */
[----:B----4-:R-:W-:-:S03]  /*03e0*/  FFMA R28, R28, R27, R29 ;  /* 0x0000001b1c1c7223 */ /* 0x010fc6000000001d */
[----:B------:R-:W4:Y:S01]  /*03f0*/  LDG.E R26, desc[UR8][R14.64] ;  /* 0x000000080e1a7981 */ /* 0x000f22000c1e1900 */
[----:B0-----:R-:W-:-:S05]  /*0400*/  IMAD.WIDE R20, R12, 0x4, R20 ;  /* 0x000000040c147825 */ /* 0x001fca00078e0214 */
[----:B------:R-:W4:Y:S01]  /*0410*/  LDG.E R27, desc[UR8][R20.64] ;  /* 0x00000008141b7981 */ /* 0x000f22000c1e1900 */
[----:B------:R-:W-:-:S04]  /*0420*/  IMAD.WIDE R16, R12, 0x4, R20 ;  /* 0x000000040c107825 */ /* 0x000fc800078e0214 */
[----:B-----5:R-:W-:Y:S01]  /*0430*/  FFMA R28, R19, R18, R28 ;  /* 0x00000012131c7223 */ /* 0x020fe2000000001c */
[----:B------:R-:W-:-:S04]  /*0440*/  IMAD.WIDE R18, R12, 0x4, R16 ;  /* 0x000000040c127825 */ /* 0x000fc800078e0210 */
[----:B------:R-:W-:Y:S01]  /*0450*/  FFMA R23, R23, R8, R28 ;  /* 0x0000000817177223 */ /* 0x000fe2000000001c */
[----:B------:R-:W5:Y:S01]  /*0460*/  LDG.E R16, desc[UR8][R16.64] ;  /* 0x0000000810107981 */ /* 0x000f62000c1e1900 */
[----:B------:R-:W-:-:S03]  /*0470*/  IMAD.WIDE R28, R12, 0x4, R18 ;  /* 0x000000040c1c7825 */ /* 0x000fc600078e0212 */
[----:B------:R-:W5:Y:S04]  /*0480*/  LDG.E R21, desc[UR8][R14.64+0x4] ;  /* 0x000004080e157981 */ /* 0x000f68000c1e1900 */
[----:B------:R-:W5:Y:S04]  /*0490*/  LDG.E R18, desc[UR8][R18.64] ;  /* 0x0000000812127981 */ /* 0x000f68000c1e1900 */
[----:B------:R-:W5:Y:S04]  /*04a0*/  LDG.E R20, desc[UR8][R14.64+0x8] ;  /* 0x000008080e147981 */ /* 0x000f68000c1e1900 */
[----:B------:R-:W5:Y:S01]  /*04b0*/  LDG.E R17, desc[UR8][R14.64+0xc] ;  /* 0x00000c080e117981 */ /* 0x000f62000c1e1900 */
[----:B--2---:R-:W-:Y:S01]  /*04c0*/  FFMA R11, R22, R11, R23 ;  /* 0x0000000b160b7223 */ /* 0x004fe20000000017 */
[----:B------:R-:W-:-:S02]  /*04d0*/  IMAD.WIDE R22, R12, 0x4, R28 ;  /* 0x000000040c167825 */ /* 0x000fc400078e021c */
[----:B------:R-:W2:Y:S04]  /*04e0*/  LDG.E R28, desc[UR8][R28.64] ;  /* 0x000000081c1c7981 */ /* 0x000ea8000c1e1900 */
[----:B------:R-:W2:Y:S01]  /*04f0*/  LDG.E R29, desc[UR8][R14.64+0x14] ;  /* 0x000014080e1d7981 */ /* 0x000ea2000c1e1900 */
[----:B---3--:R-:W-:Y:S01]  /*0500*/  FFMA R11, R10, R9, R11 ;  /* 0x000000090a0b7223 */ /* 0x008fe2000000000b */
[----:B------:R-:W-:Y:S02]  /*0510*/  IMAD.WIDE R8, R12, 0x4, R22 ;  /* 0x000000040c087825 */ /* 0x000fe400078e0216 */
[----:B------:R-:W3:Y:S02]  /*0520*/  LDG.E R22, desc[UR8][R22.64] ;  /* 0x0000000816167981 */ /* 0x000ee4000c1e1900 */
[----:B------:R-:W-:Y:S01]  /*0530*/  FFMA R25, R24, R25, R11 ;  /* 0x0000001918197223 */ /* 0x000fe2000000000b */
[----:B------:R-:W-:-:S02]  /*0540*/  IMAD.WIDE R10, R12, 0x4, R8 ;  /* 0x000000040c0a7825 */ /* 0x000fc400078e0208 */
[----:B------:R-:W3:Y:S04]  /*0550*/  LDG.E R8, desc[UR8][R8.64] ;  /* 0x0000000808087981 */ /* 0x000ee8000c1e1900 */
[----:B------:R-:W3:Y:S04]  /*0560*/  LDG.E R19, desc[UR8][R10.64] ;  /* 0x000000080a137981 */ /* 0x000ee8000c1e1900 */
[----:B------:R-:W3:Y:S01]  /*0570*/  LDG.E R23, desc[UR8][R14.64+0x1c] ;  /* 0x00001c080e177981 */ /* 0x000ee2000c1e1900 */
[----:B----4-:R-:W-:-:S03]  /*0580*/  FFMA R26, R26, R27, R25 ;  /* 0x0000001b1a1a7223 */ /* 0x010fc60000000019 */
[----:B------:R-:W3:Y:S01]  /*0590*/  LDG.E R27, desc[UR8][R14.64+0x10] ;  /* 0x000010080e1b7981 */ /* 0x000ee2000c1e1900 */
[----:B------:R-:W-:-:S03]  /*05a0*/  IMAD.WIDE R24, R12, 0x4, R10 ;  /* 0x000000040c187825 */ /* 0x000fc600078e020a */
[----:B------:R-:W4:Y:S04]  /*05b0*/  LDG.E R10, desc[UR8][R14.64+0x18] ;  /* 0x000018080e0a7981 */ /* 0x000f28000c1e1900 */
[----:B------:R-:W4:Y:S01]  /*05c0*/  LDG.E R24, desc[UR8][R24.64] ;  /* 0x0000000818187981 */ /* 0x000f22000c1e1900 */
[----:B-----5:R-:W-:Y:S01]  /*05d0*/  FFMA R21, R21, R16, R26 ;  /* 0x0000001015157223 */ /* 0x020fe2000000001a */
[----:B------:R-:W-:-:S03]  /*05e0*/  IADD3 R7, PT, PT, R7, 0x10, RZ ;  /* 0x0000001007077810 */ /* 0x000fc60007ffe0ff */
[----:B------:R-:W-:Y:S01]  /*05f0*/  FFMA R18, R20, R18, R21 ;  /* 0x0000001214127223 */ /* 0x000fe20000000015 */
[----:B------:R-:W-:Y:S02]  /*0600*/  ISETP.NE.AND P1, PT, R7, RZ, PT ;  /* 0x000000ff0700720c */ /* 0x000fe40003f25270 */
[----:B------:R-:W-:Y:S01]  /*0610*/  LEA R5, R12, R5, 0x4 ;  /* 0x000000050c057211 */ /* 0x000fe200078e20ff */
[----:B--2---:R-:W-:-:S04]  /*0620*/  FFMA R18, R17, R28, R18 ;  /* 0x0000001c11127223 */ /* 0x004fc80000000012 */
[----:B---3--:R-:W-:-:S04]  /*0630*/  FFMA R18, R27, R22, R18 ;  /* 0x000000161b127223 */ /* 0x008fc80000000012 */
[----:B------:R-:W-:Y:S01]  /*0640*/  FFMA R29, R29, R8, R18 ;  /* 0x000000081d1d7223 */ /* 0x000fe20000000012 */
[----:B------:R-:W-:-:S03]  /*0650*/  IADD3 R8, P2, PT, R14, 0x40, RZ ;  /* 0x000000400e087810 */ /* 0x000fc60007f5e0ff */
[----:B----4-:R-:W-:Y:S01]  /*0660*/  FFMA R10, R10, R19, R29 ;  /* 0x000000130a0a7223 */ /* 0x010fe2000000001d */
[----:B------:R-:W-:-:S03]  /*0670*/  IADD3.X R9, PT, PT, RZ, R15, RZ, P2, !PT ;  /* 0x0000000fff097210 */ /* 0x000fc600017fe4ff */
[----:B------:R-:W-:Y:S01]  /*0680*/  FFMA R22, R23, R24, R10 ;  /* 0x0000001817167223 */ /* 0x000fe2000000000a */
[----:B------:R-:W-:Y:S06]  /*0690*/  @P1 BRA `(.L_x_2) ;  /* 0xfffffff800dc1947 */ /* 0x000fec000383ffff */
.L_x_1:
[----:B------:R-:W-:Y:S05]  /*06a0*/  @!P0 BRA `(.L_x_0) ;  /* 0x0000000400548947 */ /* 0x000fea0003800000 */
[----:B------:R-:W-:Y:S02]  /*06b0*/  ISETP.GE.U32.AND P0, PT, R4, 0x8, PT ;  /* 0x000000080400780c */ /* 0x000fe40003f06070 */
[----:B------:R-:W-:-:S04]  /*06c0*/  LOP3.LUT R27, R13, 0x7, RZ, 0xc0, !PT ;  /* 0x000000070d1b7812 */ /* 0x000fc800078ec0ff */
[----:B------:R-:W-:-:S07]  /*06d0*/  ISETP.NE.AND P1, PT, R27, RZ, PT ;  /* 0x000000ff1b00720c */ /* 0x000fce0003f25270 */
[----:B------:R-:W-:Y:S06]  /*06e0*/  @!P0 BRA `(.L_x_3) ;  /* 0x0000000000948947 */ /* 0x000fec0003800000 */
[----:B------:R-:W1:Y:S01]  /*06f0*/  LDC.64 R8, c[0x0][0x390] ;  /* 0x0000e400ff087b82 */ /* 0x000e620000000a00 */
[----:B------:R-:W-:-:S07]  /*0700*/  IMAD R7, R6, R12, R3 ;  /* 0x0000000c06077224 */ /* 0x000fce00078e0203 */
[----:B------:R-:W2:Y:S01]  /*0710*/  LDC.64 R4, c[0x0][0x388] ;  /* 0x0000e200ff047b82 */ /* 0x000ea20000000a00 */
[----:B-1----:R-:W-:-:S05]  /*0720*/  IMAD.WIDE R8, R7, 0x4, R8 ;  /* 0x0000000407087825 */ /* 0x002fca00078e0208 */
[----:B0-----:R0:W3:Y:S01]  /*0730*/  LDG.E R7, desc[UR8][R8.64] ;  /* 0x0000000808077981 */ /* 0x0010e2000c1e1900 */
[----:B------:R-:W-:-:S04]  /*0740*/  IMAD.WIDE R20, R12, 0x4, R8 ;  /* 0x000000040c147825 */ /* 0x000fc800078e0208 */
[----:B--2---:R-:W-:Y:S01]  /*0750*/  IMAD.WIDE.U32 R4, R6, 0x4, R4 ;  /* 0x0000000406047825 */ /* 0x004fe200078e0004 */
[----:B------:R1:W2:Y:S03]  /*0760*/  LDG.E R25, desc[UR8][R20.64] ;  /* 0x0000000814197981 */ /* 0x0002a6000c1e1900 */
[C---:B------:R-:W-:Y:S01]  /*0770*/  IMAD.WIDE R16, R12.reuse, 0x4, R20 ;  /* 0x000000040c107825 */ /* 0x040fe200078e0214 */
[----:B------:R-:W3:Y:S04]  /*0780*/  LDG.E R23, desc[UR8][R4.64] ;  /* 0x0000000804177981 */ /* 0x000ee8000c1e1900 */
[----:B------:R-:W2:Y:S01]  /*0790*/  LDG.E R24, desc[UR8][R4.64+0x4] ;  /* 0x0000040804187981 */ /* 0x000ea2000c1e1900 */
[----:B------:R-:W-:-:S03]  /*07a0*/  IMAD.WIDE R14, R12, 0x4, R16 ;  /* 0x000000040c0e7825 */ /* 0x000fc600078e0210 */
[----:B------:R-:W4:Y:S01]  /*07b0*/  LDG.E R17, desc[UR8][R16.64] ;  /* 0x0000000810117981 */ /* 0x000f22000c1e1900 */
[----:B0-----:R-:W-:-:S03]  /*07c0*/  IMAD.WIDE R8, R12, 0x4, R14 ;  /* 0x000000040c087825 */ /* 0x001fc600078e020e */
[----:B------:R-:W4:Y:S04]  /*07d0*/  LDG.E R26, desc[UR8][R4.64+0x8] ;  /* 0x00000808041a7981 */ /* 0x000f28000c1e1900 */
[----:B------:R-:W5:Y:S01]  /*07e0*/  LDG.E R15, desc[UR8][R14.64] ;  /* 0x000000080e0f7981 */ /* 0x000f62000c1e1900 */
[----:B------:R-:W-:-:S03]  /*07f0*/  IMAD.WIDE R10, R12, 0x4, R8 ;  /* 0x000000040c0a7825 */ /* 0x000fc600078e0208 */
[----:B------:R-:W5:Y:S01]  /*0800*/  LDG.E R28, desc[UR8][R4.64+0xc] ;  /* 0x00000c08041c7981 */ /* 0x000f62000c1e1900 */
[----:B------:R-:W-:-:S03]  /*0810*/  IMAD.WIDE R18, R12, 0x4, R10 ;  /* 0x000000040c127825 */ /* 0x000fc600078e020a */
[----:B------:R-:W5:Y:S04]  /*0820*/  LDG.E R8, desc[UR8][R8.64] ;  /* 0x0000000808087981 */ /* 0x000f68000c1e1900 */
[----:B------:R-:W5:Y:S01]  /*0830*/  LDG.E R10, desc[UR8][R10.64] ;  /* 0x000000080a0a7981 */ /* 0x000f62000c1e1900 */
[----:B-1----:R-:W-:-:S03]  /*0840*/  IMAD.WIDE R20, R12, 0x4, R18 ;  /* 0x000000040c147825 */ /* 0x002fc600078e0212 */
[----:B------:R-:W5:Y:S04]  /*0850*/  LDG.E R29, desc[UR8][R18.64] ;  /* 0x00000008121d7981 */ /* 0x000f68000c1e1900 */
[----:B------:R-:W5:Y:S04]  /*0860*/  LDG.E R9, desc[UR8][R4.64+0x10] ;  /* 0x0000100804097981 */ /* 0x000f68000c1e1900 */
[----:B------:R-:W5:Y:S04]  /*0870*/  LDG.E R11, desc[UR8][R4.64+0x14] ;  /* 0x00001408040b7981 */ /* 0x000f68000c1e1900 */
[----:B------:R-:W5:Y:S04]  /*0880*/  LDG.E R16, desc[UR8][R4.64+0x18] ;  /* 0x0000180804107981 */ /* 0x000f68000c1e1900 */
[----:B------:R-:W5:Y:S04]  /*0890*/  LDG.E R20, desc[UR8][R20.64] ;  /* 0x0000000814147981 */ /* 0x000f68000c1e1900 */
[----:B------:R-:W5:Y:S01]  /*08a0*/  LDG.E R14, desc[UR8][R4.64+0x1c] ;  /* 0x00001c08040e7981 */ /* 0x000f62000c1e1900 */
[----:B------:R-:W-:Y:S01]  /*08b0*/  IADD3 R6, PT, PT, R6, 0x8, RZ ;  /* 0x0000000806067810 */ /* 0x000fe20007ffe0ff */
[----:B---3--:R-:W-:-:S04]  /*08c0*/  FFMA R7, R23, R7, R22 ;  /* 0x0000000717077223 */ /* 0x008fc80000000016 */
[----:B--2---:R-:W-:-:S04]  /*08d0*/  FFMA R7, R24, R25, R7 ;  /* 0x0000001918077223 */ /* 0x004fc80000000007 */
[----:B----4-:R-:W-:-:S04]  /*08e0*/  FFMA R7, R26, R17, R7 ;  /* 0x000000111a077223 */ /* 0x010fc80000000007 */
[----:B-----5:R-:W-:-:S04]  /*08f0*/  FFMA R28, R28, R15, R7 ;  /* 0x0000000f1c1c7223 */ /* 0x020fc80000000007 */
[----:B------:R-:W-:-:S04]  /*0900*/  FFMA R8, R9, R8, R28 ;  /* 0x0000000809087223 */ /* 0x000fc8000000001c */
[----:B------:R-:W-:-:S04]  /*0910*/  FFMA R11, R11, R10, R8 ;  /* 0x0000000a0b0b7223 */ /* 0x000fc80000000008 */
[----:B------:R-:W-:-:S04]  /*0920*/  FFMA R11, R16, R29, R11 ;  /* 0x0000001d100b7223 */ /* 0x000fc8000000000b */
[----:B------:R-:W-:-:S07]  /*0930*/  FFMA R22, R14, R20, R11 ;  /* 0x000000140e167223 */ /* 0x000fce000000000b */
.L_x_3:
        /* <DEDUP_REMOVED lines=8> */
[----:B-1----:R-:W-:-:S04]  /*09c0*/  IMAD.WIDE R14, R15, 0x4, R8 ;  /* 0x000000040f0e7825 */ /* 0x002fc800078e0208 */
[----:B------:R-:W-:Y:S02]  /*09d0*/  IMAD.WIDE R16, R12, 0x4, R14 ;  /* 0x000000040c107825 */ /* 0x000fe400078e020e */
[----:B0-----:R-:W3:Y:S02]  /*09e0*/  LDG.E R14, desc[UR8][R14.64] ;  /* 0x000000080e0e7981 */ /* 0x001ee4000c1e1900 */
[----:B--2---:R-:W-:-:S04]  /*09f0*/  IMAD.WIDE.U32 R4, R6, 0x4, R4 ;  /* 0x0000000406047825 */ /* 0x004fc800078e0004 */
[C---:B------:R-:W-:Y:S01]  /*0a00*/  IMAD.WIDE R8, R12.reuse, 0x4, R16 ;  /* 0x000000040c087825 */ /* 0x040fe200078e0210 */
[----:B------:R-:W3:Y:S04]  /*0a10*/  LDG.E R7, desc[UR8][R4.64] ;  /* 0x0000000804077981 */ /* 0x000ee8000c1e1900 */
[----:B------:R-:W2:Y:S01]  /*0a20*/  LDG.E R16, desc[UR8][R16.64] ;  /* 0x0000000810107981 */ /* 0x000ea2000c1e1900 */
[----:B------:R-:W-:-:S03]  /*0a30*/  IMAD.WIDE R10, R12, 0x4, R8 ;  /* 0x000000040c0a7825 */ /* 0x000fc600078e0208 */
[----:B------:R-:W2:Y:S04]  /*0a40*/  LDG.E R18, desc[UR8][R4.64+0x4] ;  /* 0x0000040804127981 */ /* 0x000ea8000c1e1900 */
[----:B------:R-:W4:Y:S04]  /*0a50*/  LDG.E R8, desc[UR8][R8.64] ;  /* 0x0000000808087981 */ /* 0x000f28000c1e1900 */
[----:B------:R-:W4:Y:S04]  /*0a60*/  LDG.E R20, desc[UR8][R4.64+0x8] ;  /* 0x0000080804147981 */ /* 0x000f28000c1e1900 */
[----:B------:R-:W5:Y:S04]  /*0a70*/  LDG.E R10, desc[UR8][R10.64] ;  /* 0x000000080a0a7981 */ /* 0x000f68000c1e1900 */
[----:B------:R-:W5:Y:S01]  /*0a80*/  LDG.E R24, desc[UR8][R4.64+0xc] ;  /* 0x00000c0804187981 */ /* 0x000f62000c1e1900 */
[----:B------:R-:W-:Y:S01]  /*0a90*/  IADD3 R6, PT, PT, R6, 0x4, RZ ;  /* 0x0000000406067810 */ /* 0x000fe20007ffe0ff */
[----:B---3--:R-:W-:-:S04]  /*0aa0*/  FFMA R7, R7, R14, R22 ;  /* 0x0000000e07077223 */ /* 0x008fc80000000016 */
[----:B--2---:R-:W-:-:S04]  /*0ab0*/  FFMA R7, R18, R16, R7 ;  /* 0x0000001012077223 */ /* 0x004fc80000000007 */
[----:B----4-:R-:W-:-:S04]  /*0ac0*/  FFMA R7, R20, R8, R7 ;  /* 0x0000000814077223 */ /* 0x010fc80000000007 */
[----:B-----5:R-:W-:-:S07]  /*0ad0*/  FFMA R22, R24, R10, R7 ;  /* 0x0000000a18167223 */ /* 0x020fce0000000007 */
.L_x_4:
[----:B------:R-:W-:Y:S05]  /*0ae0*/  @!P1 BRA `(.L_x_0) ;  /* 0x0000000000449947 */ /* 0x000fea0003800000 */
[----:B------:R-:W1:Y:S01]  /*0af0*/  LDC.64 R8, c[0x0][0x388] ;  /* 0x0000e200ff087b82 */ /* 0x000e620000000a00 */
[----:B------:R-:W-:Y:S01]  /*0b00*/  IADD3 R13, PT, PT, -R13, RZ, RZ ;  /* 0x000000ff0d0d7210 */ /* 0x000fe20007ffe1ff */
[----:B------:R-:W-:-:S06]  /*0b10*/  IMAD R11, R6, R12, R3 ;  /* 0x0000000c060b7224 */ /* 0x000fcc00078e0203 */
[----:B------:R-:W2:Y:S01]  /*0b20*/  LDC.64 R4, c[0x0][0x390] ;  /* 0x0000e400ff047b82 */ /* 0x000ea20000000a00 */
[----:B-1----:R-:W-:-:S05]  /*0b30*/  IMAD.WIDE.U32 R8, R6, 0x4, R8 ;  /* 0x0000000406087825 */ /* 0x002fca00078e0008 */
[----:B------:R-:W-:-:S07]  /*0b40*/  MOV R15, R9 ;  /* 0x00000009000f7202 */ /* 0x000fce0000000f00 */
.L_x_5:
[----:B--2---:R-:W-:Y:S01]  /*0b50*/  IMAD.WIDE R6, R11, 0x4, R4 ;  /* 0x000000040b067825 */ /* 0x004fe200078e0204 */
[----:B------:R-:W-:-:S05]  /*0b60*/  MOV R9, R15 ;  /* 0x0000000f00097202 */ /* 0x000fca0000000f00 */
[----:B0-----:R-:W2:Y:S04]  /*0b70*/  LDG.E R6, desc[UR8][R6.64] ;  /* 0x0000000806067981 */ /* 0x001ea8000c1e1900 */
[----:B------:R0:W2:Y:S01]  /*0b80*/  LDG.E R9, desc[UR8][R8.64] ;  /* 0x0000000808097981 */ /* 0x0000a2000c1e1900 */
[----:B------:R-:W-:-:S04]  /*0b90*/  IADD3 R13, PT, PT, R13, 0x1, RZ ;  /* 0x000000010d0d7810 */ /* 0x000fc80007ffe0ff */
[----:B------:R-:W-:Y:S02]  /*0ba0*/  ISETP.NE.AND P0, PT, R13, RZ, PT ;  /* 0x000000ff0d00720c */ /* 0x000fe40003f05270 */
[----:B0-----:R-:W-:Y:S02]  /*0bb0*/  IADD3 R8, P1, PT, R8, 0x4, RZ ;  /* 0x0000000408087810 */ /* 0x001fe40007f3e0ff */
[----:B------:R-:W-:Y:S02]  /*0bc0*/  IADD3 R11, PT, PT, R11, R12, RZ ;  /* 0x0000000c0b0b7210 */ /* 0x000fe40007ffe0ff */
[----:B------:R-:W-:Y:S01]  /*0bd0*/  IADD3.X R15, PT, PT, RZ, R15, RZ, P1, !PT ;  /* 0x0000000fff0f7210 */ /* 0x000fe20000ffe4ff */
[----:B--2---:R-:W-:-:S06]  /*0be0*/  FFMA R22, R9, R6, R22 ;  /* 0x0000000609167223 */ /* 0x004fcc0000000016 */
[----:B------:R-:W-:Y:S05]  /*0bf0*/  @P0 BRA `(.L_x_5) ;  /* 0xfffffffc00d40947 */ /* 0x000fea000383ffff */
.L_x_0:
[----:B------:R-:W1:Y:S01]  /*0c00*/  S2R R4, SR_LANEID ;  /* 0x0000000000047919 */ /* 0x000e620000000000 */
[----:B------:R-:W2:Y:S01]  /*0c10*/  S2UR UR5, SR_CgaCtaId ;  /* 0x00000000000579c3 */ /* 0x000ea20000008800 */
[----:B------:R-:W-:Y:S01]  /*0c20*/  ISETP.NE.AND P0, PT, R0, RZ, PT ;  /* 0x000000ff0000720c */ /* 0x000fe20003f05270 */
[----:B------:R-:W-:Y:S01]  /*0c30*/  VOTEU.ANY UR4, UPT, PT ;  /* 0x0000000000047886 */ /* 0x000fe200038e0100 */
[----:B------:R-:W-:Y:S01]  /*0c40*/  CREDUX.MAX.S32 UR7, R22 ;  /* 0x00000000160772cc */ /* 0x000fe20000000200 */
[----:B------:R-:W-:Y:S01]  /*0c50*/  UFLO.U32 UR6, UR4 ;  /* 0x00000004000672bd */ /* 0x000fe200080e0000 */
[----:B------:R-:W-:Y:S01]  /*0c60*/  MOV R0, 0x3bbb989d ;  /* 0x3bbb989d00007802 */ /* 0x000fe20000000f00 */
[----:B------:R-:W-:Y:S01]  /*0c70*/  BSSY.RECONVERGENT B0, `(.L_x_6) ;  /* 0x000007a000007945 */ /* 0x000fe20003800200 */
[----:B------:R-:W-:Y:S01]  /*0c80*/  UMOV UR4, 0x400 ;  /* 0x0000040000047882 */ /* 0x000fe20000000000 */
[----:B------:R-:W-:-:S08]  /*0c90*/  MOV R7, 0x437c0000 ;  /* 0x437c000000077802 */ /* 0x000fd00000000f00 */
[----:B------:R-:W-:Y:S02]  /*0ca0*/  MOV R6, UR7 ;  /* 0x0000000700067c02 */ /* 0x000fe40008000f00 */
[----:B-1----:R-:W-:Y:S01]  /*0cb0*/  ISETP.EQ.U32.AND P1, PT, R4, UR6, PT ;  /* 0x0000000604007c0c */ /* 0x002fe2000bf22070 */
[----:B--2---:R-:W-:Y:S01]  /*0cc0*/  ULEA UR6, UR5, UR4, 0x18 ;  /* 0x0000000405067291 */ /* 0x004fe2000f8ec0ff */
[----:B------:R-:W-:Y:S01]  /*0cd0*/  @!P0 MOV R4, 0xff800000 ;  /* 0xff80000000048802 */ /* 0x000fe20000000f00 */
[----:B------:R-:W-:-:S04]  /*0ce0*/  UIADD3 UR4, UPT, UPT, UR4, 0x4, URZ ;  /* 0x0000000404047890 */ /* 0x000fc8000fffe0ff */
[----:B------:R-:W-:-:S03]  /*0cf0*/  ULEA UR4, UR5, UR4, 0x18 ;  /* 0x0000000405047291 */ /* 0x000fc6000f8ec0ff */
[----:B------:R-:W-:Y:S04]  /*0d00*/  @!P0 STS [UR6], R4 ;  /* 0x00000004ff008988 */ /* 0x000fe80008000806 */
[----:B------:R-:W-:Y:S01]  /*0d10*/  @!P0 STS [UR6+0x2c], RZ ;  /* 0x00002cffff008988 */ /* 0x000fe20008000806 */
[----:B------:R-:W-:Y:S06]  /*0d20*/  BAR.SYNC.DEFER_BLOCKING 0x0 ;  /* 0x0000000000007b1d */ /* 0x000fec0000010000 */
[----:B------:R-:W-:Y:S02]  /*0d30*/  @P1 ATOMS.MAX.S32 RZ, [UR6], R6 ;  /* 0x00000006ffff198c */ /* 0x000fe40009000206 */
[----:B------:R-:W-:Y:S06]  /*0d40*/  BAR.SYNC.DEFER_BLOCKING 0x0 ;  /* 0x0000000000007b1d */ /* 0x000fec0000010000 */
[----:B------:R-:W1:Y:S02]  /*0d50*/  LDS R5, [UR6] ;  /* 0x00000006ff057984 */ /* 0x000e640008000800 */
[----:B-1----:R-:W-:-:S04]  /*0d60*/  FADD R5, -R5, R22 ;  /* 0x0000001605057221 */ /* 0x002fc80000000100 */
[----:B------:R-:W-:-:S04]  /*0d70*/  FFMA.SAT R0, R5, R0, 0.5 ;  /* 0x3f00000005007423 */ /* 0x000fc80000002000 */
[----:B------:R-:W-:-:S04]  /*0d80*/  FFMA.RM R0, R0, R7, 12582913 ;  /* 0x4b40000100007423 */ /* 0x000fc80000004007 */
[C---:B------:R-:W-:Y:S01]  /*0d90*/  FADD R4, R0.reuse, -12583039 ;  /* 0xcb40007f00047421 */ /* 0x040fe20000000000 */
[----:B------:R-:W-:-:S03]  /*0da0*/  SHF.L.U32 R0, R0, 0x17, RZ ;  /* 0x0000001700007819 */ /* 0x000fc600000006ff */
[----:B------:R-:W-:-:S04]  /*0db0*/  FFMA R4, R5, 1.4426950216293334961, -R4 ;  /* 0x3fb8aa3b05047823 */ /* 0x000fc80000000804 */
[----:B------:R-:W-:Y:S01]  /*0dc0*/  FFMA R5, R5, 1.925963033500011079e-08, R4 ;  /* 0x32a5706005057823 */ /* 0x000fe20000000004 */
[----:B------:R-:W-:-:S05]  /*0dd0*/  LEA R4, R3, UR4, 0x2 ;  /* 0x0000000403047c11 */ /* 0x000fca000f8e10ff */
[----:B------:R-:W1:Y:S02]  /*0de0*/  MUFU.EX2 R5, R5 ;  /* 0x0000000500057308 */ /* 0x000e640000000800 */
[----:B-1----:R-:W-:-:S05]  /*0df0*/  FMUL R7, R0, R5 ;  /* 0x0000000500077220 */ /* 0x002fca0000400000 */
[----:B------:R1:W-:Y:S01]  /*0e00*/  STS [R4], R7 ;  /* 0x0000000704007388 */ /* 0x0003e20000000800 */
[----:B------:R-:W-:Y:S06]  /*0e10*/  BAR.SYNC.DEFER_BLOCKING 0x0 ;  /* 0x0000000000007b1d */ /* 0x000fec0000010000 */
[----:B------:R-:W-:Y:S05]  /*0e20*/  @P0 BRA `(.L_x_7) ;  /* 0x0000000400780947 */ /* 0x000fea0003800000 */
[----:B------:R-:W2:Y:S01]  /*0e30*/  LDS R6, [UR6+0x2c] ;  /* 0x00002c06ff067984 */ /* 0x000ea20008000800 */
[C---:B------:R-:W-:Y:S02]  /*0e40*/  IADD3 R0, PT, PT, R12.reuse, -0x1, RZ ;  /* 0xffffffff0c007810 */ /* 0x040fe40007ffe0ff */
[----:B------:R-:W-:Y:S02]  /*0e50*/  LOP3.LUT R15, R12, 0xf, RZ, 0xc0, !PT ;  /* 0x0000000f0c0f7812 */ /* 0x000fe400078ec0ff */
[----:B------:R-:W-:Y:S01]  /*0e60*/  ISETP.GE.U32.AND P0, PT, R0, 0xf, PT ;  /* 0x0000000f0000780c */ /* 0x000fe20003f06070 */
[----:B------:R-:W-:Y:S01]  /*0e70*/  HFMA2 R0, -RZ, RZ, 0, 0 ;  /* 0x00000000ff007431 */ /* 0x000fe200000001ff */
[----:B------:R-:W-:-:S11]  /*0e80*/  ISETP.NE.AND P1, PT, R15, RZ, PT ;  /* 0x000000ff0f00720c */ /* 0x000fd60003f25270 */
[----:B------:R-:W-:Y:S05]  /*0e90*/  @!P0 BRA `(.L_x_8) ;  /* 0x00000000009c8947 */ /* 0x000fea0003800000 */
[----:B------:R-:W-:Y:S01]  /*0ea0*/  LOP3.LUT R0, R12, 0x7ffffff0, RZ, 0xc0, !PT ;  /* 0x7ffffff00c007812 */ /* 0x000fe200078ec0ff */
[----:B------:R-:W-:-:S03]  /*0eb0*/  UIADD3 UR5, UPT, UPT, UR4, 0x20, URZ ;  /* 0x0000002004057890 */ /* 0x000fc6000fffe0ff */
[----:B------:R-:W-:-:S09]  /*0ec0*/  IADD3 R17, PT, PT, -R0, RZ, RZ ;  /* 0x000000ff00117210 */ /* 0x000fd20007ffe1ff */
.L_x_9:
[----:B------:R-:W2:Y:S01]  /*0ed0*/  LDS R13, [UR5+-0x20] ;  /* 0xffffe005ff0d7984 */ /* 0x000ea20008000800 */
[----:B------:R-:W-:-:S03]  /*0ee0*/  IADD3 R17, PT, PT, R17, 0x10, RZ ;  /* 0x0000001011117810 */ /* 0x000fc60007ffe0ff */
[----:B------:R-:W3:Y:S01]  /*0ef0*/  LDS R8, [UR5+-0x1c] ;  /* 0xffffe405ff087984 */ /* 0x000ee20008000800 */
[----:B------:R-:W-:-:S03]  /*0f00*/  ISETP.NE.AND P0, PT, R17, RZ, PT ;  /* 0x000000ff1100720c */ /* 0x000fc60003f05270 */
[----:B------:R-:W4:Y:S04]  /*0f10*/  LDS R10, [UR5+-0x18] ;  /* 0xffffe805ff0a7984 */ /* 0x000f280008000800 */
[----:B------:R-:W5:Y:S04]  /*0f20*/  LDS R14, [UR5+-0x14] ;  /* 0xffffec05ff0e7984 */ /* 0x000f680008000800 */
[----:B------:R-:W0:Y:S04]  /*0f30*/  LDS R16, [UR5+-0x10] ;  /* 0xfffff005ff107984 */ /* 0x000e280008000800 */
[----:B------:R-:W0:Y:S04]  /*0f40*/  LDS R18, [UR5+-0xc] ;  /* 0xfffff405ff127984 */ /* 0x000e280008000800 */
[----:B------:R-:W0:Y:S04]  /*0f50*/  LDS R11, [UR5+-0x8] ;  /* 0xfffff805ff0b7984 */ /* 0x000e280008000800 */
[----:B------:R-:W0:Y:S04]  /*0f60*/  LDS R9, [UR5+-0x4] ;  /* 0xfffffc05ff097984 */ /* 0x000e280008000800 */
[----:B-1----:R-:W1:Y:S04]  /*0f70*/  LDS R7, [UR5] ;  /* 0x00000005ff077984 */ /* 0x002e680008000800 */
[----:B------:R-:W1:Y:S01]  /*0f80*/  LDS R5, [UR5+0x4] ;  /* 0x00000405ff057984 */ /* 0x000e620008000800 */
[----:B--2---:R-:W-:-:S03]  /*0f90*/  FADD R13, R13, R6 ;  /* 0x000000060d0d7221 */ /* 0x004fc60000000000 */
[----:B------:R-:W-:Y:S01]  /*0fa0*/  LDS R20, [UR5+0x1c] ;  /* 0x00001c05ff147984 */ /* 0x000fe20008000800 */
[----:B---3--:R-:W-:-:S03]  /*0fb0*/  FADD R13, R13, R8 ;  /* 0x000000080d0d7221 */ /* 0x008fc60000000000 */
[----:B------:R-:W2:Y:S01]  /*0fc0*/  LDS R6, [UR5+0x8] ;  /* 0x00000805ff067984 */ /* 0x000ea20008000800 */
[----:B----4-:R-:W-:-:S03]  /*0fd0*/  FADD R13, R13, R10 ;  /* 0x0000000a0d0d7221 */ /* 0x010fc60000000000 */
[----:B------:R-:W3:Y:S01]  /*0fe0*/  LDS R8, [UR5+0xc] ;  /* 0x00000c05ff087984 */ /* 0x000ee20008000800 */
[----:B-----5:R-:W-:-:S03]  /*0ff0*/  FADD R13, R13, R14 ;  /* 0x0000000e0d0d7221 */ /* 0x020fc60000000000 */
[----:B------:R-:W4:Y:S01]  /*1000*/  LDS R10, [UR5+0x10] ;  /* 0x00001005ff0a7984 */ /* 0x000f220008000800 */
[----:B0-----:R-:W-:-:S03]  /*1010*/  FADD R13, R13, R16 ;  /* 0x000000100d0d7221 */ /* 0x001fc60000000000 */
[----:B------:R-:W0:Y:S01]  /*1020*/  LDS R14, [UR5+0x14] ;  /* 0x00001405ff0e7984 */ /* 0x000e220008000800 */
[----:B------:R-:W-:-:S03]  /*1030*/  FADD R18, R13, R18 ;  /* 0x000000120d127221 */ /* 0x000fc60000000000 */
[----:B------:R-:W5:Y:S01]  /*1040*/  LDS R16, [UR5+0x18] ;  /* 0x00001805ff107984 */ /* 0x000f620008000800 */
[----:B------:R-:W-:Y:S01]  /*1050*/  UIADD3 UR5, UPT, UPT, UR5, 0x40, URZ ;  /* 0x0000004005057890 */ /* 0x000fe2000fffe0ff */
[----:B------:R-:W-:-:S04]  /*1060*/  FADD R18, R18, R11 ;  /* 0x0000000b12127221 */ /* 0x000fc80000000000 */
[----:B------:R-:W-:-:S04]  /*1070*/  FADD R18, R18, R9 ;  /* 0x0000000912127221 */ /* 0x000fc80000000000 */
[----:B-1----:R-:W-:-:S04]  /*1080*/  FADD R18, R18, R7 ;  /* 0x0000000712127221 */ /* 0x002fc80000000000 */
[----:B------:R-:W-:-:S04]  /*1090*/  FADD R5, R18, R5 ;  /* 0x0000000512057221 */ /* 0x000fc80000000000 */
[----:B--2---:R-:W-:-:S04]  /*10a0*/  FADD R5, R5, R6 ;  /* 0x0000000605057221 */ /* 0x004fc80000000000 */
[----:B---3--:R-:W-:-:S04]  /*10b0*/  FADD R5, R5, R8 ;  /* 0x0000000805057221 */ /* 0x008fc80000000000 */
[----:B----4-:R-:W-:-:S04]  /*10c0*/  FADD R5, R5, R10 ;  /* 0x0000000a05057221 */ /* 0x010fc80000000000 */
[----:B0-----:R-:W-:-:S04]  /*10d0*/  FADD R5, R5, R14 ;  /* 0x0000000e05057221 */ /* 0x001fc80000000000 */
[----:B-----5:R-:W-:-:S04]  /*10e0*/  FADD R5, R5, R16 ;  /* 0x0000001005057221 */ /* 0x020fc80000000000 */
[----:B------:R-:W-:Y:S01]  /*10f0*/  FADD R6, R5, R20 ;  /* 0x0000001405067221 */ /* 0x000fe20000000000 */
[----:B------:R-:W-:Y:S06]  /*1100*/  @P0 BRA `(.L_x_9) ;  /* 0xfffffffc00700947 */ /* 0x000fec000383ffff */
.L_x_8:
[----:B------:R-:W-:Y:S05]  /*1110*/  @!P1 BRA `(.L_x_10) ;  /* 0x0000000000b89947 */ /* 0x000fea0003800000 */
[----:B------:R-:W-:Y:S02]  /*1120*/  ISETP.GE.U32.AND P0, PT, R15, 0x8, PT ;  /* 0x000000080f00780c */ /* 0x000fe40003f06070 */
[----:B------:R-:W-:-:S04]  /*1130*/  LOP3.LUT R9, R12, 0x7, RZ, 0xc0, !PT ;  /* 0x000000070c097812 */ /* 0x000fc800078ec0ff */
[----:B------:R-:W-:-:S07]  /*1140*/  ISETP.NE.AND P1, PT, R9, RZ, PT ;  /* 0x000000ff0900720c */ /* 0x000fce0003f25270 */
[----:B------:R-:W-:Y:S06]  /*1150*/  @!P0 BRA `(.L_x_11) ;  /* 0x0000000000488947 */ /* 0x000fec0003800000 */
[C---:B------:R-:W-:Y:S02]  /*1160*/  LEA R5, R0.reuse, UR4, 0x2 ;  /* 0x0000000400057c11 */ /* 0x040fe4000f8e10ff */
[----:B------:R-:W-:-:S03]  /*1170*/  IADD3 R0, PT, PT, R0, 0x8, RZ ;  /* 0x0000000800007810 */ /* 0x000fc60007ffe0ff */
[----:B-1----:R-:W2:Y:S04]  /*1180*/  LDS R7, [R5] ;  /* 0x0000000005077984 */ /* 0x002ea80000000800 */
[----:B------:R-:W1:Y:S04]  /*1190*/  LDS R8, [R5+0x4] ;  /* 0x0000040005087984 */ /* 0x000e680000000800 */
[----:B------:R-:W3:Y:S04]  /*11a0*/  LDS R10, [R5+0x8] ;  /* 0x00000800050a7984 */ /* 0x000ee80000000800 */
[----:B------:R-:W4:Y:S04]  /*11b0*/  LDS R14, [R5+0xc] ;  /* 0x00000c00050e7984 */ /* 0x000f280000000800 */
[----:B------:R-:W5:Y:S04]  /*11c0*/  LDS R16, [R5+0x10] ;  /* 0x0000100005107984 */ /* 0x000f680000000800 */
[----:B------:R-:W0:Y:S04]  /*11d0*/  LDS R18, [R5+0x14] ;  /* 0x0000140005127984 */ /* 0x000e280000000800 */
[----:B------:R-:W0:Y:S04]  /*11e0*/  LDS R20, [R5+0x18] ;  /* 0x0000180005147984 */ /* 0x000e280000000800 */
[----:B------:R-:W0:Y:S01]  /*11f0*/  LDS R22, [R5+0x1c] ;  /* 0x00001c0005167984 */ /* 0x000e220000000800 */
[----:B--2---:R-:W-:-:S04]  /*1200*/  FADD R7, R6, R7 ;  /* 0x0000000706077221 */ /* 0x004fc80000000000 */
[----:B-1----:R-:W-:-:S04]  /*1210*/  FADD R7, R7, R8 ;  /* 0x0000000807077221 */ /* 0x002fc80000000000 */
[----:B---3--:R-:W-:-:S04]  /*1220*/  FADD R7, R7, R10 ;  /* 0x0000000a07077221 */ /* 0x008fc80000000000 */
[----:B----4-:R-:W-:-:S04]  /*1230*/  FADD R7, R7, R14 ;  /* 0x0000000e07077221 */ /* 0x010fc80000000000 */
[----:B-----5:R-:W-:-:S04]  /*1240*/  FADD R7, R7, R16 ;  /* 0x0000001007077221 */ /* 0x020fc80000000000 */
[----:B0-----:R-:W-:-:S04]  /*1250*/  FADD R7, R7, R18 ;  /* 0x0000001207077221 */ /* 0x001fc80000000000 */
[----:B------:R-:W-:-:S04]  /*1260*/  FADD R7, R7, R20 ;  /* 0x0000001407077221 */ /* 0x000fc80000000000 */
[----:B------:R-:W-:-:S07]  /*1270*/  FADD R6, R7, R22 ;  /* 0x0000001607067221 */ /* 0x000fce0000000000 */
.L_x_11:
        /* <DEDUP_REMOVED lines=10> */
[----:B------:R-:W4:Y:S01]  /*1320*/  LDS R14, [R5+0xc] ;  /* 0x00000c00050e7984 */ /* 0x000f220000000800 */
[----:B--2---:R-:W-:-:S04]  /*1330*/  FADD R7, R6, R7 ;  /* 0x0000000706077221 */ /* 0x004fc80000000000 */
[----:B-1----:R-:W-:-:S04]  /*1340*/  FADD R7, R7, R8 ;  /* 0x0000000807077221 */ /* 0x002fc80000000000 */
[----:B---3--:R-:W-:-:S04]  /*1350*/  FADD R7, R7, R10 ;  /* 0x0000000a07077221 */ /* 0x008fc80000000000 */
[----:B----4-:R-:W-:-:S07]  /*1360*/  FADD R6, R7, R14 ;  /* 0x0000000e07067221 */ /* 0x010fce0000000000 */
.L_x_12:
[----:B------:R-:W-:Y:S05]  /*1370*/  @!P1 BRA `(.L_x_10) ;  /* 0x0000000000209947 */ /* 0x000fea0003800000 */
[----:B------:R-:W-:Y:S02]  /*1380*/  LEA R0, R0, UR4, 0x2 ;  /* 0x0000000400007c11 */ /* 0x000fe4000f8e10ff */
[----:B------:R-:W-:-:S07]  /*1390*/  IADD3 R12, PT, PT, -R12, RZ, RZ ;  /* 0x000000ff0c0c7210 */ /* 0x000fce0007ffe1ff */
.L_x_13:
[----:B------:R3:W2:Y:S01]  /*13a0*/  LDS R5, [R0] ;  /* 0x0000000000057984 */ /* 0x0006a20000000800 */
[----:B------:R-:W-:-:S04]  /*13b0*/  IADD3 R12, PT, PT, R12, 0x1, RZ ;  /* 0x000000010c0c7810 */ /* 0x000fc80007ffe0ff */
[----:B------:R-:W-:Y:S02]  /*13c0*/  ISETP.NE.AND P0, PT, R12, RZ, PT ;  /* 0x000000ff0c00720c */ /* 0x000fe40003f05270 */
[----:B---3--:R-:W-:Y:S01]  /*13d0*/  IADD3 R0, PT, PT, R0, 0x4, RZ ;  /* 0x0000000400007810 */ /* 0x008fe20007ffe0ff */
[----:B--2---:R-:W-:-:S10]  /*13e0*/  FADD R6, R5, R6 ;  /* 0x0000000605067221 */ /* 0x004fd40000000000 */
[----:B------:R-:W-:Y:S05]  /*13f0*/  @P0 BRA `(.L_x_13) ;  /* 0xfffffffc00e80947 */ /* 0x000fea000383ffff */
.L_x_10:
[----:B--2---:R2:W-:Y:S02]  /*1400*/  STS [UR6+0x2c], R6 ;  /* 0x00002c06ff007988 */ /* 0x0045e40008000806 */
.L_x_7:
[----:B0-----:R-:W-:Y:S05]  /*1410*/  BSYNC.RECONVERGENT B0 ;  /* 0x0000000000007941 */ /* 0x001fea0003800200 */
.L_x_6:
[----:B------:R-:W-:Y:S06]  /*1420*/  BAR.SYNC.DEFER_BLOCKING 0x0 ;  /* 0x0000000000007b1d */ /* 0x000fec0000010000 */
[----:B------:R-:W-:Y:S01]  /*1430*/  BSSY.RECONVERGENT B0, `(.L_x_14) ;  /* 0x000000d000007945 */ /* 0x000fe20003800200 */
[----:B------:R-:W0:Y:S04]  /*1440*/  LDS R5, [UR6+0x2c] ;  /* 0x00002c06ff057984 */ /* 0x000e280008000800 */
[----:B-1----:R-:W1:Y:S01]  /*1450*/  LDS R4, [R4] ;  /* 0x0000000004047984 */ /* 0x002e620000000800 */
[----:B0-----:R-:W0:Y:S08]  /*1460*/  MUFU.RCP R0, R5 ;  /* 0x0000000500007308 */ /* 0x001e300000001000 */
[----:B-1----:R-:W1:Y:S01]  /*1470*/  FCHK P0, R4, R5 ;  /* 0x0000000504007302 */ /* 0x002e620000000000 */
[----:B0-----:R-:W-:-:S04]  /*1480*/  FFMA R7, -R5, R0, 1 ;  /* 0x3f80000005077423 */ /* 0x001fc80000000100 */
[----:B------:R-:W-:-:S04]  /*1490*/  FFMA R7, R0, R7, R0 ;  /* 0x0000000700077223 */ /* 0x000fc80000000000 */
[----:B------:R-:W-:-:S04]  /*14a0*/  FFMA R0, R4, R7, RZ ;  /* 0x0000000704007223 */ /* 0x000fc800000000ff */
[----:B--2---:R-:W-:-:S04]  /*14b0*/  FFMA R6, -R5, R0, R4 ;  /* 0x0000000005067223 */ /* 0x004fc80000000104 */
[----:B------:R-:W-:Y:S01]  /*14c0*/  FFMA R0, R7, R6, R0 ;  /* 0x0000000607007223 */ /* 0x000fe20000000000 */
[----:B-1----:R-:W-:Y:S06]  /*14d0*/  @!P0 BRA `(.L_x_15) ;  /* 0x0000000000088947 */ /* 0x002fec0003800000 */
[----:B------:R-:W-:-:S07]  /*14e0*/  MOV R6, 0x1500 ;  /* 0x0000150000067802 */ /* 0x000fce0000000f00 */
[----:B------:R-:W-:Y:S05]  /*14f0*/  CALL.REL.NOINC `($__internal_0_$__cuda_sm3x_div_rn_noftz_f32_slowpath) ;  /* 0x00000008002c7944 */ /* 0x000fea0003c00000 */
.L_x_15:
[----:B------:R-:W-:Y:S05]  /*1500*/  BSYNC.RECONVERGENT B0 ;  /* 0x0000000000007941 */ /* 0x000fea0003800200 */
.L_x_14:
[----:B------:R-:W0:Y:S01]  /*1510*/  LDCU UR5, c[0x0][0x3a0] ;  /* 0x00007400ff0577ac */ /* 0x000e220008000800 */
[----:B------:R-:W-:Y:S01]  /*1520*/  HFMA2 R5, -RZ, RZ, 0, 0 ;  /* 0x00000000ff057431 */ /* 0x000fe200000001ff */
[----:B0-----:R-:W-:Y:S02]  /*1530*/  UIADD3 UR4, UPT, UPT, UR5, -0x1, URZ ;  /* 0xffffffff05047890 */ /* 0x001fe4000fffe0ff */
[----:B------:R-:W-:Y:S02]  /*1540*/  ULOP3.LUT UR7, UR5, 0xf, URZ, 0xc0, !UPT ;  /* 0x0000000f05077892 */ /* 0x000fe4000f8ec0ff */
[----:B------:R-:W-:Y:S02]  /*1550*/  UISETP.GE.U32.AND UP1, UPT, UR4, 0xf, UPT ;  /* 0x0000000f0400788c */ /* 0x000fe4000bf26070 */
[----:B------:R-:W-:Y:S01]  /*1560*/  UISETP.NE.AND UP0, UPT, UR7, URZ, UPT ;  /* 0x000000ff0700728c */ /* 0x000fe2000bf05270 */
[----:B------:R-:W-:-:S06]  /*1570*/  UMOV UR4, URZ ;  /* 0x000000ff00047c82 */ /* 0x000fcc0008000000 */
[----:B------:R-:W-:Y:S05]  /*1580*/  BRA.U !UP1, `(.L_x_16) ;  /* 0x0000000109e87547 */ /* 0x000fea000b800000 */
[----:B------:R-:W-:Y:S01]  /*1590*/  ULOP3.LUT UR4, UR5, 0x7ffffff0, URZ, 0xc0, !UPT ;  /* 0x7ffffff005047892 */ /* 0x000fe2000f8ec0ff */
[----:B------:R-:W-:Y:S02]  /*15a0*/  MOV R5, RZ ;  /* 0x000000ff00057202 */ /* 0x000fe40000000f00 */
[----:B------:R-:W-:Y:S01]  /*15b0*/  MOV R4, R2 ;  /* 0x0000000200047202 */ /* 0x000fe20000000f00 */
[----:B------:R-:W-:-:S12]  /*15c0*/  UIADD3 UR6, UPT, UPT, -UR4, URZ, URZ ;  /* 0x000000ff04067290 */ /* 0x000fd8000fffe1ff */
.L_x_17:
[----:B------:R-:W0:Y:S08]  /*15d0*/  LDC.64 R22, c[0x0][0x398] ;  /* 0x0000e600ff167b82 */ /* 0x000e300000000a00 */
[----:B------:R-:W1:Y:S01]  /*15e0*/  LDC R7, c[0x0][0x3a4] ;  /* 0x0000e900ff077b82 */ /* 0x000e620000000800 */
[----:B0-----:R-:W-:-:S05]  /*15f0*/  IMAD.WIDE R22, R4, 0x4, R22 ;  /* 0x0000000404167825 */ /* 0x001fca00078e0216 */
[----:B------:R-:W2:Y:S01]  /*1600*/  LDG.E R6, desc[UR8][R22.64] ;  /* 0x0000000816067981 */ /* 0x000ea2000c1e1900 */
[----:B-1----:R-:W-:-:S04]  /*1610*/  IMAD.WIDE R8, R7, 0x4, R22 ;  /* 0x0000000407087825 */ /* 0x002fc800078e0216 */
[C---:B------:R-:W-:Y:S02]  /*1620*/  IMAD.WIDE R10, R7.reuse, 0x4, R8 ;  /* 0x00000004070a7825 */ /* 0x040fe400078e0208 */
[----:B------:R-:W3:Y:S02]  /*1630*/  LDG.E R9, desc[UR8][R8.64] ;  /* 0x0000000808097981 */ /* 0x000ee4000c1e1900 */
[C---:B------:R-:W-:Y:S02]  /*1640*/  IMAD.WIDE R26, R7.reuse, 0x4, R10 ;  /* 0x00000004071a7825 */ /* 0x040fe400078e020a */
[----:B------:R-:W4:Y:S02]  /*1650*/  LDG.E R11, desc[UR8][R10.64] ;  /* 0x000000080a0b7981 */ /* 0x000f24000c1e1900 */
[C---:B------:R-:W-:Y:S02]  /*1660*/  IMAD.WIDE R28, R7.reuse, 0x4, R26 ;  /* 0x00000004071c7825 */ /* 0x040fe400078e021a */
[----:B------:R-:W5:Y:S02]  /*1670*/  LDG.E R13, desc[UR8][R26.64] ;  /* 0x000000081a0d7981 */ /* 0x000f64000c1e1900 */
[----:B------:R-:W-:-:S02]  /*1680*/  IMAD.WIDE R14, R7, 0x4, R28 ;  /* 0x00000004070e7825 */ /* 0x000fc400078e021c */
[----:B------:R-:W5:Y:S04]  /*1690*/  LDG.E R10, desc[UR8][R28.64] ;  /* 0x000000081c0a7981 */ /* 0x000f68000c1e1900 */
[----:B------:R0:W5:Y:S01]  /*16a0*/  LDG.E R8, desc[UR8][R14.64] ;  /* 0x000000080e087981 */ /* 0x000162000c1e1900 */
[----:B------:R-:W-:-:S04]  /*16b0*/  IMAD.WIDE R24, R7, 0x4, R14 ;  /* 0x0000000407187825 */ /* 0x000fc800078e020e */
[C---:B------:R-:W-:Y:S02]  /*16c0*/  IMAD.WIDE R20, R7.reuse, 0x4, R24 ;  /* 0x0000000407147825 */ /* 0x040fe400078e0218 */
[----:B------:R-:W5:Y:S02]  /*16d0*/  LDG.E R25, desc[UR8][R24.64] ;  /* 0x0000000818197981 */ /* 0x000f64000c1e1900 */
[C---:B------:R-:W-:Y:S02]  /*16e0*/  IMAD.WIDE R18, R7.reuse, 0x4, R20 ;  /* 0x0000000407127825 */ /* 0x040fe400078e0214 */
[----:B------:R-:W5:Y:S02]  /*16f0*/  LDG.E R21, desc[UR8][R20.64] ;  /* 0x0000000814157981 */ /* 0x000f64000c1e1900 */
[C---:B------:R-:W-:Y:S02]  /*1700*/  IMAD.WIDE R16, R7.reuse, 0x4, R18 ;  /* 0x0000000407107825 */ /* 0x040fe400078e0212 */
[----:B------:R-:W5:Y:S02]  /*1710*/  LDG.E R19, desc[UR8][R18.64] ;  /* 0x0000000812137981 */ /* 0x000f64000c1e1900 */
[----:B0-----:R-:W-:-:S02]  /*1720*/  IMAD.WIDE R14, R7, 0x4, R16 ;  /* 0x00000004070e7825 */ /* 0x001fc400078e0210 */
[----:B------:R-:W5:Y:S02]  /*1730*/  LDG.E R12, desc[UR8][R16.64] ;  /* 0x00000008100c7981 */ /* 0x000f64000c1e1900 */
[C---:B------:R-:W-:Y:S02]  /*1740*/  IMAD.WIDE R22, R7.reuse, 0x4, R14 ;  /* 0x0000000407167825 */ /* 0x040fe400078e020e */
[----:B------:R0:W5:Y:S02]  /*1750*/  LDG.E R18, desc[UR8][R14.64] ;  /* 0x000000080e127981 */ /* 0x000164000c1e1900 */
[C---:B------:R-:W-:Y:S02]  /*1760*/  IMAD.WIDE R26, R7.reuse, 0x4, R22 ;  /* 0x00000004071a7825 */ /* 0x040fe400078e0216 */
[----:B------:R-:W5:Y:S02]  /*1770*/  LDG.E R23, desc[UR8][R22.64] ;  /* 0x0000000816177981 */ /* 0x000f64000c1e1900 */
[----:B------:R-:W-:-:S02]  /*1780*/  IMAD.WIDE R28, R7, 0x4, R26 ;  /* 0x00000004071c7825 */ /* 0x000fc400078e021a */
[----:B------:R-:W5:Y:S02]  /*1790*/  LDG.E R27, desc[UR8][R26.64] ;  /* 0x000000081a1b7981 */ /* 0x000f64000c1e1900 */
[C---:B0-----:R-:W-:Y:S02]  /*17a0*/  IMAD.WIDE R14, R7.reuse, 0x4, R28 ;  /* 0x00000004070e7825 */ /* 0x041fe400078e021c */
[----:B------:R-:W5:Y:S02]  /*17b0*/  LDG.E R29, desc[UR8][R28.64] ;  /* 0x000000081c1d7981 */ /* 0x000f64000c1e1900 */
[----:B------:R-:W-:Y:S02]  /*17c0*/  IMAD.WIDE R16, R7, 0x4, R14 ;  /* 0x0000000407107825 */ /* 0x000fe400078e020e */
[----:B------:R-:W5:Y:S04]  /*17d0*/  LDG.E R20, desc[UR8][R14.64] ;  /* 0x000000080e147981 */ /* 0x000f68000c1e1900 */
[----:B------:R-:W5:Y:S01]  /*17e0*/  LDG.E R24, desc[UR8][R16.64] ;  /* 0x0000000810187981 */ /* 0x000f62000c1e1900 */
[----:B------:R-:W-:-:S04]  /*17f0*/  UIADD3 UR6, UPT, UPT, UR6, 0x10, URZ ;  /* 0x0000001006067890 */ /* 0x000fc8000fffe0ff */
[----:B------:R-:W-:Y:S01]  /*1800*/  UISETP.NE.AND UP1, UPT, UR6, URZ, UPT ;  /* 0x000000ff0600728c */ /* 0x000fe2000bf25270 */
[----:B------:R-:W-:Y:S01]  /*1810*/  LEA R4, R7, R4, 0x4 ;  /* 0x0000000407047211 */ /* 0x000fe200078e20ff */
[----:B--2---:R-:W-:-:S04]  /*1820*/  FFMA R6, R6, R0, R5 ;  /* 0x0000000006067223 */ /* 0x004fc80000000005 */
[----:B---3--:R-:W-:-:S04]  /*1830*/  FFMA R6, R9, R0, R6 ;  /* 0x0000000009067223 */ /* 0x008fc80000000006 */
[----:B----4-:R-:W-:-:S04]  /*1840*/  FFMA R6, R11, R0, R6 ;  /* 0x000000000b067223 */ /* 0x010fc80000000006 */
[----:B-----5:R-:W-:-:S04]  /*1850*/  FFMA R13, R13, R0, R6 ;  /* 0x000000000d0d7223 */ /* 0x020fc80000000006 */
[----:B------:R-:W-:-:S04]  /*1860*/  FFMA R13, R10, R0, R13 ;  /* 0x000000000a0d7223 */ /* 0x000fc8000000000d */
        /* <DEDUP_REMOVED lines=10> */
[----:B------:R-:W-:Y:S01]  /*1910*/  FFMA R5, R24, R0, R29 ;  /* 0x0000000018057223 */ /* 0x000fe2000000001d */
[----:B------:R-:W-:Y:S06]  /*1920*/  BRA.U UP1, `(.L_x_17) ;  /* 0xfffffffd01287547 */ /* 0x000fec000b83ffff */
.L_x_16:
[----:B------:R-:W-:Y:S05]  /*1930*/  BRA.U !UP0, `(.L_x_18) ;  /* 0x0000000508047547 */ /* 0x000fea000b800000 */
[----:B------:R-:W-:Y:S02]  /*1940*/  UISETP.GE.U32.AND UP0, UPT, UR7, 0x8, UPT ;  /* 0x000000080700788c */ /* 0x000fe4000bf06070 */
[----:B------:R-:W-:-:S04]  /*1950*/  ULOP3.LUT UR6, UR5, 0x7, URZ, 0xc0, !UPT ;  /* 0x0000000705067892 */ /* 0x000fc8000f8ec0ff */
[----:B------:R-:W-:-:S03]  /*1960*/  UISETP.NE.AND UP1, UPT, UR6, URZ, UPT ;  /* 0x000000ff0600728c */ /* 0x000fc6000bf25270 */
[----:B------:R-:W-:Y:S08]  /*1970*/  BRA.U !UP0, `(.L_x_19) ;  /* 0x0000000108707547 */ /* 0x000ff0000b800000 */
[----:B------:R-:W0:Y:S08]  /*1980*/  LDC R21, c[0x0][0x3a4] ;  /* 0x0000e900ff157b82 */ /* 0x000e300000000800 */
[----:B------:R-:W1:Y:S01]  /*1990*/  LDC.64 R6, c[0x0][0x398] ;  /* 0x0000e600ff067b82 */ /* 0x000e620000000a00 */
[----:B0-----:R-:W-:-:S04]  /*19a0*/  IMAD R9, R21, UR4, R2 ;  /* 0x0000000415097c24 */ /* 0x001fc8000f8e0202 */
[----:B-1----:R-:W-:-:S04]  /*19b0*/  IMAD.WIDE R6, R9, 0x4, R6 ;  /* 0x0000000409067825 */ /* 0x002fc800078e0206 */
[C---:B------:R-:W-:Y:S02]  /*19c0*/  IMAD.WIDE R8, R21.reuse, 0x4, R6 ;  /* 0x0000000415087825 */ /* 0x040fe400078e0206 */
[----:B------:R-:W2:Y:S02]  /*19d0*/  LDG.E R6, desc[UR8][R6.64] ;  /* 0x0000000806067981 */ /* 0x000ea4000c1e1900 */
[C---:B------:R-:W-:Y:S02]  /*19e0*/  IMAD.WIDE R10, R21.reuse, 0x4, R8 ;  /* 0x00000004150a7825 */ /* 0x040fe400078e0208 */
[----:B------:R-:W3:Y:S02]  /*19f0*/  LDG.E R8, desc[UR8][R8.64] ;  /* 0x0000000808087981 */ /* 0x000ee4000c1e1900 */
[C---:B------:R-:W-:Y:S02]  /*1a00*/  IMAD.WIDE R12, R21.reuse, 0x4, R10 ;  /* 0x00000004150c7825 */ /* 0x040fe400078e020a */
[----:B------:R-:W4:Y:S02]  /*1a10*/  LDG.E R10, desc[UR8][R10.64] ;  /* 0x000000080a0a7981 */ /* 0x000f24000c1e1900 */
[----:B------:R-:W-:-:S02]  /*1a20*/  IMAD.WIDE R14, R21, 0x4, R12 ;  /* 0x00000004150e7825 */ /* 0x000fc400078e020c */
[----:B------:R-:W5:Y:S02]  /*1a30*/  LDG.E R12, desc[UR8][R12.64] ;  /* 0x000000080c0c7981 */ /* 0x000f64000c1e1900 */
[C---:B------:R-:W-:Y:S02]  /*1a40*/  IMAD.WIDE R16, R21.reuse, 0x4, R14 ;  /* 0x0000000415107825 */ /* 0x040fe400078e020e */
[----:B------:R-:W5:Y:S02]  /*1a50*/  LDG.E R14, desc[UR8][R14.64] ;  /* 0x000000080e0e7981 */ /* 0x000f64000c1e1900 */
[C---:B------:R-:W-:Y:S02]  /*1a60*/  IMAD.WIDE R18, R21.reuse, 0x4, R16 ;  /* 0x0000000415127825 */ /* 0x040fe400078e0210 */
[----:B------:R-:W5:Y:S02]  /*1a70*/  LDG.E R16, desc[UR8][R16.64] ;  /* 0x0000000810107981 */ /* 0x000f64000c1e1900 */
[----:B------:R-:W-:-:S02]  /*1a80*/  IMAD.WIDE R20, R21, 0x4, R18 ;  /* 0x0000000415147825 */ /* 0x000fc400078e0212 */
[----:B------:R-:W5:Y:S04]  /*1a90*/  LDG.E R18, desc[UR8][R18.64] ;  /* 0x0000000812127981 */ /* 0x000f68000c1e1900 */
[----:B------:R-:W5:Y:S01]  /*1aa0*/  LDG.E R20, desc[UR8][R20.64] ;  /* 0x0000000814147981 */ /* 0x000f62000c1e1900 */
[----:B------:R-:W-:Y:S01]  /*1ab0*/  UIADD3 UR4, UPT, UPT, UR4, 0x8, URZ ;  /* 0x0000000804047890 */ /* 0x000fe2000fffe0ff */
[----:B--2---:R-:W-:-:S04]  /*1ac0*/  FFMA R5, R6, R0, R5 ;  /* 0x0000000006057223 */ /* 0x004fc80000000005 */
[----:B---3--:R-:W-:-:S04]  /*1ad0*/  FFMA R5, R8, R0, R5 ;  /* 0x0000000008057223 */ /* 0x008fc80000000005 */
[----:B----4-:R-:W-:-:S04]  /*1ae0*/  FFMA R5, R10, R0, R5 ;  /* 0x000000000a057223 */ /* 0x010fc80000000005 */
[----:B-----5:R-:W-:-:S04]  /*1af0*/  FFMA R5, R12, R0, R5 ;  /* 0x000000000c057223 */ /* 0x020fc80000000005 */
[----:B------:R-:W-:-:S04]  /*1b00*/  FFMA R5, R14, R0, R5 ;  /* 0x000000000e057223 */ /* 0x000fc80000000005 */
[----:B------:R-:W-:-:S04]  /*1b10*/  FFMA R5, R16, R0, R5 ;  /* 0x0000000010057223 */ /* 0x000fc80000000005 */
[----:B------:R-:W-:-:S04]  /*1b20*/  FFMA R5, R18, R0, R5 ;  /* 0x0000000012057223 */ /* 0x000fc80000000005 */
[----:B------:R-:W-:-:S07]  /*1b30*/  FFMA R5, R20, R0, R5 ;  /* 0x0000000014057223 */ /* 0x000fce0000000005 */
.L_x_19:
        /* <DEDUP_REMOVED lines=13> */
[----:B------:R-:W-:Y:S02]  /*1c10*/  IMAD.WIDE R12, R13, 0x4, R10 ;  /* 0x000000040d0c7825 */ /* 0x000fe400078e020a */
[----:B------:R-:W4:Y:S04]  /*1c20*/  LDG.E R10, desc[UR8][R10.64] ;  /* 0x000000080a0a7981 */ /* 0x000f28000c1e1900 */
[----:B------:R-:W5:Y:S01]  /*1c30*/  LDG.E R12, desc[UR8][R12.64] ;  /* 0x000000080c0c7981 */ /* 0x000f62000c1e1900 */
[----:B------:R-:W-:Y:S01]  /*1c40*/  UIADD3 UR4, UPT, UPT, UR4, 0x4, URZ ;  /* 0x0000000404047890 */ /* 0x000fe2000fffe0ff */
[----:B--2---:R-:W-:-:S04]  /*1c50*/  FFMA R5, R6, R0, R5 ;  /* 0x0000000006057223 */ /* 0x004fc80000000005 */
[----:B---3--:R-:W-:-:S04]  /*1c60*/  FFMA R5, R8, R0, R5 ;  /* 0x0000000008057223 */ /* 0x008fc80000000005 */
[----:B----4-:R-:W-:-:S04]  /*1c70*/  FFMA R5, R10, R0, R5 ;  /* 0x000000000a057223 */ /* 0x010fc80000000005 */
[----:B-----5:R-:W-:-:S07]  /*1c80*/  FFMA R5, R12, R0, R5 ;  /* 0x000000000c057223 */ /* 0x020fce0000000005 */
.L_x_20:
[----:B------:R-:W-:Y:S05]  /*1c90*/  BRA.U !UP1, `(.L_x_18) ;  /* 0x00000001092c7547 */ /* 0x000fea000b800000 */
[----:B------:R-:W0:Y:S01]  /*1ca0*/  LDC R4, c[0x0][0x3a4] ;  /* 0x0000e900ff047b82 */ /* 0x000e220000000800 */
[----:B------:R-:W-:-:S07]  /*1cb0*/  UIADD3 UR5, UPT, UPT, -UR5, URZ, URZ ;  /* 0x000000ff05057290 */ /* 0x000fce000fffe1ff */
[----:B------:R-:W1:Y:S01]  /*1cc0*/  LDC.64 R8, c[0x0][0x398] ;  /* 0x0000e600ff087b82 */ /* 0x000e620000000a00 */
[----:B0-----:R-:W-:-:S07]  /*1cd0*/  IMAD R11, R4, UR4, R2 ;  /* 0x00000004040b7c24 */ /* 0x001fce000f8e0202 */
.L_x_21:
[----:B-1----:R-:W-:-:S06]  /*1ce0*/  IMAD.WIDE R6, R11, 0x4, R8 ;  /* 0x000000040b067825 */ /* 0x002fcc00078e0208 */
[----:B------:R-:W2:Y:S01]  /*1cf0*/  LDG.E R6, desc[UR8][R6.64] ;  /* 0x0000000806067981 */ /* 0x000ea2000c1e1900 */
[----:B------:R-:W-:Y:S01]  /*1d00*/  UIADD3 UR5, UPT, UPT, UR5, 0x1, URZ ;  /* 0x0000000105057890 */ /* 0x000fe2000fffe0ff */
[----:B------:R-:W-:-:S03]  /*1d10*/  IADD3 R11, PT, PT, R11, R4, RZ ;  /* 0x000000040b0b7210 */ /* 0x000fc60007ffe0ff */
[----:B------:R-:W-:Y:S01]  /*1d20*/  UISETP.NE.AND UP0, UPT, UR5, URZ, UPT ;  /* 0x000000ff0500728c */ /* 0x000fe2000bf05270 */
[----:B--2---:R-:W-:-:S08]  /*1d30*/  FFMA R5, R6, R0, R5 ;  /* 0x0000000006057223 */ /* 0x004fd00000000005 */
[----:B------:R-:W-:Y:S05]  /*1d40*/  BRA.U UP0, `(.L_x_21) ;  /* 0xfffffffd00e47547 */ /* 0x000fea000b83ffff */
.L_x_18:
[----:B------:R-:W0:Y:S01]  /*1d50*/  LDC.64 R6, c[0x0][0x380] ;  /* 0x0000e000ff067b82 */ /* 0x000e220000000a00 */
[----:B------:R-:W1:Y:S02]  /*1d60*/  LDCU UR4, c[0x0][0x3a4] ;  /* 0x00007480ff0477ac */ /* 0x000e640008000800 */
[----:B-1----:R-:W-:-:S04]  /*1d70*/  IMAD R3, R3, UR4, R2 ;  /* 0x0000000403037c24 */ /* 0x002fc8000f8e0202 */
[----:B0-----:R-:W-:-:S05]  /*1d80*/  IMAD.WIDE R2, R3, 0x4, R6 ;  /* 0x0000000403027825 */ /* 0x001fca00078e0206 */
[----:B------:R-:W-:Y:S01]  /*1d90*/  STG.E desc[UR8][R2.64], R5 ;  /* 0x0000000502007986 */ /* 0x000fe2000c101908 */
[----:B------:R-:W-:Y:S05]  /*1da0*/  EXIT ;  /* 0x000000000000794d */ /* 0x000fea0003800000 */
        .weak           $__internal_0_$__cuda_sm3x_div_rn_noftz_f32_slowpath
        .type           $__internal_0_$__cuda_sm3x_div_rn_noftz_f32_slowpath,@function
        .size           $__internal_0_$__cuda_sm3x_div_rn_noftz_f32_slowpath,(.L_x_34 - $__internal_0_$__cuda_sm3x_div_rn_noftz_f32_slowpath)
$__internal_0_$__cuda_sm3x_div_rn_noftz_f32_slowpath:
[----:B------:R-:W-:Y:S01]  /*1db0*/  SHF.R.U32.HI R7, RZ, 0x17, R5 ;  /* 0x00000017ff077819 */ /* 0x000fe20000011605 */
[----:B------:R-:W-:Y:S01]  /*1dc0*/  BSSY.RECONVERGENT B1, `(.L_x_22) ;  /* 0x0000064000017945 */ /* 0x000fe20003800200 */
[----:B------:R-:W-:Y:S02]  /*1dd0*/  SHF.R.U32.HI R0, RZ, 0x17, R4 ;  /* 0x00000017ff007819 */ /* 0x000fe40000011604 */
[----:B------:R-:W-:Y:S02]  /*1de0*/  LOP3.LUT R7, R7, 0xff, RZ, 0xc0, !PT ;  /* 0x000000ff07077812 */ /* 0x000fe400078ec0ff */
[----:B------:R-:W-:Y:S02]  /*1df0*/  LOP3.LUT R0, R0, 0xff, RZ, 0xc0, !PT ;  /* 0x000000ff00007812 */ /* 0x000fe400078ec0ff */
[----:B------:R-:W-:Y:S02]  /*1e00*/  IADD3 R12, PT, PT, R7, -0x1, RZ ;  /* 0xffffffff070c7810 */ /* 0x000fe40007ffe0ff */
[----:B------:R-:W-:-:S02]  /*1e10*/  IADD3 R11, PT, PT, R0, -0x1, RZ ;  /* 0xffffffff000b7810 */ /* 0x000fc40007ffe0ff */
[----:B------:R-:W-:Y:S02]  /*1e20*/  ISETP.GT.U32.AND P0, PT, R12, 0xfd, PT ;  /* 0x000000fd0c00780c */ /* 0x000fe40003f04070 */
[----:B------:R-:W-:Y:S02]  /*1e30*/  MOV R8, R4 ;  /* 0x0000000400087202 */ /* 0x000fe40000000f00 */
[----:B------:R-:W-:Y:S02]  /*1e40*/  ISETP.GT.U32.OR P0, PT, R11, 0xfd, P0 ;  /* 0x000000fd0b00780c */ /* 0x000fe40000704470 */
[----:B------:R-:W-:-:S11]  /*1e50*/  MOV R9, R5 ;  /* 0x0000000500097202 */ /* 0x000fd60000000f00 */
[----:B------:R-:W-:Y:S01]  /*1e60*/  @!P0 MOV R10, RZ ;  /* 0x000000ff000a8202 */ /* 0x000fe20000000f00 */
[----:B------:R-:W-:Y:S06]  /*1e70*/  @!P0 BRA `(.L_x_23) ;  /* 0x00000000005c8947 */ /* 0x000fec0003800000 */
[----:B------:R-:W-:Y:S02]  /*1e80*/  FSETP.GTU.FTZ.AND P0, PT, |R4|, +INF , PT ;  /* 0x7f8000000400780b */ /* 0x000fe40003f1c200 */
[----:B------:R-:W-:-:S04]  /*1e90*/  FSETP.GTU.FTZ.AND P1, PT, |R5|, +INF , PT ;  /* 0x7f8000000500780b */ /* 0x000fc80003f3c200 */
[----:B------:R-:W-:-:S13]  /*1ea0*/  PLOP3.LUT P0, PT, P0, P1, PT, 0xf8, 0x8f ;  /* 0x00000000008f781c */ /* 0x000fda0000703f70 */
[----:B------:R-:W-:Y:S05]  /*1eb0*/  @P0 BRA `(.L_x_24) ;  /* 0x00000004004c0947 */ /* 0x000fea0003800000 */
[----:B------:R-:W-:-:S13]  /*1ec0*/  LOP3.LUT P0, RZ, R9, 0x7fffffff, R8, 0xc8, !PT ;  /* 0x7fffffff09ff7812 */ /* 0x000fda000780c808 */
[----:B------:R-:W-:Y:S05]  /*1ed0*/  @!P0 BRA `(.L_x_25) ;  /* 0x00000004003c8947 */ /* 0x000fea0003800000 */
[C---:B------:R-:W-:Y:S02]  /*1ee0*/  FSETP.NEU.FTZ.AND P2, PT, |R4|.reuse, +INF , PT ;  /* 0x7f8000000400780b */ /* 0x040fe40003f5d200 */
[----:B------:R-:W-:Y:S02]  /*1ef0*/  FSETP.NEU.FTZ.AND P1, PT, |R5|, +INF , PT ;  /* 0x7f8000000500780b */ /* 0x000fe40003f3d200 */
[----:B------:R-:W-:-:S11]  /*1f00*/  FSETP.NEU.FTZ.AND P0, PT, |R4|, +INF , PT ;  /* 0x7f8000000400780b */ /* 0x000fd60003f1d200 */
[----:B------:R-:W-:Y:S05]  /*1f10*/  @!P1 BRA !P2, `(.L_x_25) ;  /* 0x00000004002c9947 */ /* 0x000fea0005000000 */
[----:B------:R-:W-:-:S04]  /*1f20*/  LOP3.LUT P2, RZ, R8, 0x7fffffff, RZ, 0xc0, !PT ;  /* 0x7fffffff08ff7812 */ /* 0x000fc8000784c0ff */
[----:B------:R-:W-:-:S13]  /*1f30*/  PLOP3.LUT P1, PT, P1, P2, PT, 0x2f, 0xf2 ;  /* 0x0000000000f2781c */ /* 0x000fda0000f24577 */
[----:B------:R-:W-:Y:S05]  /*1f40*/  @P1 BRA `(.L_x_26) ;  /* 0x0000000400181947 */ /* 0x000fea0003800000 */
[----:B------:R-:W-:-:S04]  /*1f50*/  LOP3.LUT P1, RZ, R9, 0x7fffffff, RZ, 0xc0, !PT ;  /* 0x7fffffff09ff7812 */ /* 0x000fc8000782c0ff */
[----:B------:R-:W-:-:S13]  /*1f60*/  PLOP3.LUT P0, PT, P0, P1, PT, 0x2f, 0xf2 ;  /* 0x0000000000f2781c */ /* 0x000fda0000702577 */
[----:B------:R-:W-:Y:S05]  /*1f70*/  @P0 BRA `(.L_x_27) ;  /* 0x0000000400000947 */ /* 0x000fea0003800000 */
[----:B------:R-:W-:Y:S02]  /*1f80*/  ISETP.GE.AND P0, PT, R11, RZ, PT ;  /* 0x000000ff0b00720c */ /* 0x000fe40003f06270 */
[----:B------:R-:W-:-:S11]  /*1f90*/  ISETP.GE.AND P1, PT, R12, RZ, PT ;  /* 0x000000ff0c00720c */ /* 0x000fd60003f26270 */
[----:B------:R-:W-:Y:S01]  /*1fa0*/  @P0 MOV R10, RZ ;  /* 0x000000ff000a0202 */ /* 0x000fe20000000f00 */
[----:B------:R-:W-:Y:S01]  /*1fb0*/  @!P0 FFMA R8, R4, 1.84467440737095516160e+19, RZ ;  /* 0x5f80000004088823 */ /* 0x000fe200000000ff */
[----:B------:R-:W-:Y:S01]  /*1fc0*/  @!P0 MOV R10, 0xffffffc0 ;  /* 0xffffffc0000a8802 */ /* 0x000fe20000000f00 */
[----:B------:R-:W-:-:S03]  /*1fd0*/  @!P1 FFMA R9, R5, 1.84467440737095516160e+19, RZ ;  /* 0x5f80000005099823 */ /* 0x000fc600000000ff */
[----:B------:R-:W-:-:S07]  /*1fe0*/  @!P1 IADD3 R10, PT, PT, R10, 0x40, RZ ;  /* 0x000000400a0a9810 */ /* 0x000fce0007ffe0ff */
.L_x_23:
[----:B------:R-:W-:Y:S01]  /*1ff0*/  LEA R4, R7, 0xc0800000, 0x17 ;  /* 0xc080000007047811 */ /* 0x000fe200078eb8ff */
[----:B------:R-:W-:Y:S03]  /*2000*/  BSSY.RECONVERGENT B2, `(.L_x_28) ;  /* 0x0000036000027945 */ /* 0x000fe60003800200 */
[----:B------:R-:W-:Y:S02]  /*2010*/  IADD3 R9, PT, PT, -R4, R9, RZ ;  /* 0x0000000904097210 */ /* 0x000fe40007ffe1ff */
[----:B------:R-:W-:Y:S02]  /*2020*/  IADD3 R4, PT, PT, R0, -0x7f, RZ ;  /* 0xffffff8100047810 */ /* 0x000fe40007ffe0ff */
[----:B------:R-:W0:Y:S01]  /*2030*/  MUFU.RCP R5, R9 ;  /* 0x0000000900057308 */ /* 0x000e220000001000 */
[----:B------:R-:W-:Y:S01]  /*2040*/  FADD.FTZ R11, -R9, -RZ ;  /* 0x800000ff090b7221 */ /* 0x000fe20000010100 */
[C---:B------:R-:W-:Y:S01]  /*2050*/  IADD3 R7, PT, PT, R4.reuse, 0x7f, -R7 ;  /* 0x0000007f04077810 */ /* 0x040fe20007ffe807 */
[----:B------:R-:W-:-:S03]  /*2060*/  IMAD R0, R4, -0x800000, R8 ;  /* 0xff80000004007824 */ /* 0x000fc600078e0208 */
[----:B------:R-:W-:Y:S01]  /*2070*/  IADD3 R7, PT, PT, R7, R10, RZ ;  /* 0x0000000a07077210 */ /* 0x000fe20007ffe0ff */
[----:B0-----:R-:W-:-:S04]  /*2080*/  FFMA R12, R5, R11, 1 ;  /* 0x3f800000050c7423 */ /* 0x001fc8000000000b */
[----:B------:R-:W-:-:S04]  /*2090*/  FFMA R12, R5, R12, R5 ;  /* 0x0000000c050c7223 */ /* 0x000fc80000000005 */
[----:B------:R-:W-:-:S04]  /*20a0*/  FFMA R5, R0, R12, RZ ;  /* 0x0000000c00057223 */ /* 0x000fc800000000ff */
[----:B------:R-:W-:-:S04]  /*20b0*/  FFMA R8, R11, R5, R0 ;  /* 0x000000050b087223 */ /* 0x000fc80000000000 */
[----:B------:R-:W-:-:S04]  /*20c0*/  FFMA R5, R12, R8, R5 ;  /* 0x000000080c057223 */ /* 0x000fc80000000005 */
[----:B------:R-:W-:-:S04]  /*20d0*/  FFMA R8, R11, R5, R0 ;  /* 0x000000050b087223 */ /* 0x000fc80000000000 */
[----:B------:R-:W-:-:S05]  /*20e0*/  FFMA R0, R12, R8, R5 ;  /* 0x000000080c007223 */ /* 0x000fca0000000005 */
[----:B------:R-:W-:-:S04]  /*20f0*/  SHF.R.U32.HI R4, RZ, 0x17, R0 ;  /* 0x00000017ff047819 */ /* 0x000fc80000011600 */
[----:B------:R-:W-:-:S04]  /*2100*/  LOP3.LUT R4, R4, 0xff, RZ, 0xc0, !PT ;  /* 0x000000ff04047812 */ /* 0x000fc800078ec0ff */
[----:B------:R-:W-:-:S04]  /*2110*/  IADD3 R9, PT, PT, R4, R7, RZ ;  /* 0x0000000704097210 */ /* 0x000fc80007ffe0ff */
[----:B------:R-:W-:-:S04]  /*2120*/  IADD3 R4, PT, PT, R9, -0x1, RZ ;  /* 0xffffffff09047810 */ /* 0x000fc80007ffe0ff */
[----:B------:R-:W-:-:S13]  /*2130*/  ISETP.GE.U32.AND P0, PT, R4, 0xfe, PT ;  /* 0x000000fe0400780c */ /* 0x000fda0003f06070 */
[----:B------:R-:W-:Y:S05]  /*2140*/  @!P0 BRA `(.L_x_29) ;  /* 0x0000000000808947 */ /* 0x000fea0003800000 */
[----:B------:R-:W-:-:S13]  /*2150*/  ISETP.GT.AND P0, PT, R9, 0xfe, PT ;  /* 0x000000fe0900780c */ /* 0x000fda0003f04270 */
[----:B------:R-:W-:Y:S05]  /*2160*/  @P0 BRA `(.L_x_30) ;  /* 0x00000000006c0947 */ /* 0x000fea0003800000 */
[----:B------:R-:W-:-:S13]  /*2170*/  ISETP.GE.AND P0, PT, R9, 0x1, PT ;  /* 0x000000010900780c */ /* 0x000fda0003f06270 */
[----:B------:R-:W-:Y:S05]  /*2180*/  @P0 BRA `(.L_x_31) ;  /* 0x0000000000740947 */ /* 0x000fea0003800000 */
[----:B------:R-:W-:Y:S02]  /*2190*/  ISETP.GE.AND P0, PT, R9, -0x18, PT ;  /* 0xffffffe80900780c */ /* 0x000fe40003f06270 */
[----:B------:R-:W-:-:S11]  /*21a0*/  LOP3.LUT R0, R0, 0x80000000, RZ, 0xc0, !PT ;  /* 0x8000000000007812 */ /* 0x000fd600078ec0ff */
[----:B------:R-:W-:Y:S05]  /*21b0*/  @!P0 BRA `(.L_x_31) ;  /* 0x0000000000688947 */ /* 0x000fea0003800000 */
[-CC-:B------:R-:W-:Y:S01]  /*21c0*/  FFMA.RZ R4, R12, R8.reuse, R5.reuse ;  /* 0x000000080c047223 */ /* 0x180fe2000000c005 */
[C---:B------:R-:W-:Y:S02]  /*21d0*/  ISETP.NE.AND P2, PT, R9.reuse, RZ, PT ;  /* 0x000000ff0900720c */ /* 0x040fe40003f45270 */
[C---:B------:R-:W-:Y:S02]  /*21e0*/  ISETP.NE.AND P1, PT, R9.reuse, RZ, PT ;  /* 0x000000ff0900720c */ /* 0x040fe40003f25270 */
[----:B------:R-:W-:Y:S01]  /*21f0*/  LOP3.LUT R7, R4, 0x7fffff, RZ, 0xc0, !PT ;  /* 0x007fffff04077812 */ /* 0x000fe200078ec0ff */
[CCC-:B------:R-:W-:Y:S01]  /*2200*/  FFMA.RP R4, R12.reuse, R8.reuse, R5.reuse ;  /* 0x000000080c047223 */ /* 0x1c0fe20000008005 */
[----:B------:R-:W-:Y:S01]  /*2210*/  FFMA.RM R5, R12, R8, R5 ;  /* 0x000000080c057223 */ /* 0x000fe20000004005 */
[----:B------:R-:W-:Y:S02]  /*2220*/  IADD3 R8, PT, PT, R9, 0x20, RZ ;  /* 0x0000002009087810 */ /* 0x000fe40007ffe0ff */
[----:B------:R-:W-:-:S02]  /*2230*/  LOP3.LUT R7, R7, 0x800000, RZ, 0xfc, !PT ;  /* 0x0080000007077812 */ /* 0x000fc400078efcff */
[----:B------:R-:W-:Y:S02]  /*2240*/  IADD3 R9, PT, PT, -R9, RZ, RZ ;  /* 0x000000ff09097210 */ /* 0x000fe40007ffe1ff */
[----:B------:R-:W-:Y:S02]  /*2250*/  SHF.L.U32 R8, R7, R8, RZ ;  /* 0x0000000807087219 */ /* 0x000fe400000006ff */
[----:B------:R-:W-:Y:S02]  /*2260*/  FSETP.NEU.FTZ.AND P0, PT, R4, R5, PT ;  /* 0x000000050400720b */ /* 0x000fe40003f1d000 */
[----:B------:R-:W-:Y:S02]  /*2270*/  SEL R4, R9, RZ, P2 ;  /* 0x000000ff09047207 */ /* 0x000fe40001000000 */
[----:B------:R-:W-:Y:S02]  /*2280*/  ISETP.NE.AND P1, PT, R8, RZ, P1 ;  /* 0x000000ff0800720c */ /* 0x000fe40000f25270 */
[----:B------:R-:W-:-:S02]  /*2290*/  SHF.R.U32.HI R4, RZ, R4, R7 ;  /* 0x00000004ff047219 */ /* 0x000fc40000011607 */
[----:B------:R-:W-:Y:S02]  /*22a0*/  PLOP3.LUT P0, PT, P0, P1, PT, 0xf8, 0x8f ;  /* 0x00000000008f781c */ /* 0x000fe40000703f70 */
[----:B------:R-:W-:Y:S02]  /*22b0*/  SHF.R.U32.HI R8, RZ, 0x1, R4 ;  /* 0x00000001ff087819 */ /* 0x000fe40000011604 */
[----:B------:R-:W-:-:S04]  /*22c0*/  SEL R5, RZ, 0x1, !P0 ;  /* 0x00000001ff057807 */ /* 0x000fc80004000000 */
[----:B------:R-:W-:-:S04]  /*22d0*/  LOP3.LUT R5, R5, 0x1, R8, 0xf8, !PT ;  /* 0x0000000105057812 */ /* 0x000fc800078ef808 */
[----:B------:R-:W-:-:S04]  /*22e0*/  LOP3.LUT R5, R5, R4, RZ, 0xc0, !PT ;  /* 0x0000000405057212 */ /* 0x000fc800078ec0ff */
[----:B------:R-:W-:-:S04]  /*22f0*/  IADD3 R5, PT, PT, R8, R5, RZ ;  /* 0x0000000508057210 */ /* 0x000fc80007ffe0ff */
[----:B------:R-:W-:Y:S01]  /*2300*/  LOP3.LUT R0, R5, R0, RZ, 0xfc, !PT ;  /* 0x0000000005007212 */ /* 0x000fe200078efcff */
[----:B------:R-:W-:Y:S06]  /*2310*/  BRA `(.L_x_31) ;  /* 0x0000000000107947 */ /* 0x000fec0003800000 */
.L_x_30:
[----:B------:R-:W-:-:S04]  /*2320*/  LOP3.LUT R0, R0, 0x80000000, RZ, 0xc0, !PT ;  /* 0x8000000000007812 */ /* 0x000fc800078ec0ff */
[----:B------:R-:W-:Y:S01]  /*2330*/  LOP3.LUT R0, R0, 0x7f800000, RZ, 0xfc, !PT ;  /* 0x7f80000000007812 */ /* 0x000fe200078efcff */
[----:B------:R-:W-:Y:S06]  /*2340*/  BRA `(.L_x_31) ;  /* 0x0000000000047947 */ /* 0x000fec0003800000 */
.L_x_29:
[----:B------:R-:W-:-:S07]  /*2350*/  LEA R0, R7, R0, 0x17 ;  /* 0x0000000007007211 */ /* 0x000fce00078eb8ff */
.L_x_31:
[----:B------:R-:W-:Y:S05]  /*2360*/  BSYNC.RECONVERGENT B2 ;  /* 0x0000000000027941 */ /* 0x000fea0003800200 */
.L_x_28:
[----:B------:R-:W-:Y:S05]  /*2370*/  BRA `(.L_x_32) ;  /* 0x0000000000207947 */ /* 0x000fea0003800000 */
.L_x_27:
[----:B------:R-:W-:-:S04]  /*2380*/  LOP3.LUT R0, R9, 0x80000000, R8, 0x48, !PT ;  /* 0x8000000009007812 */ /* 0x000fc800078e4808 */
[----:B------:R-:W-:Y:S01]  /*2390*/  LOP3.LUT R0, R0, 0x7f800000, RZ, 0xfc, !PT ;  /* 0x7f80000000007812 */ /* 0x000fe200078efcff */
[----:B------:R-:W-:Y:S06]  /*23a0*/  BRA `(.L_x_32) ;  /* 0x0000000000147947 */ /* 0x000fec0003800000 */
.L_x_26:
[----:B------:R-:W-:Y:S01]  /*23b0*/  LOP3.LUT R0, R9, 0x80000000, R8, 0x48, !PT ;  /* 0x8000000009007812 */ /* 0x000fe200078e4808 */
[----:B------:R-:W-:Y:S06]  /*23c0*/  BRA `(.L_x_32) ;  /* 0x00000000000c7947 */ /* 0x000fec0003800000 */
.L_x_25:
[----:B------:R-:W0:Y:S01]  /*23d0*/  MUFU.RSQ R0, -QNAN ;  /* 0xffc0000000007908 */ /* 0x000e220000001400 */
[----:B------:R-:W-:Y:S05]  /*23e0*/  BRA `(.L_x_32) ;  /* 0x0000000000047947 */ /* 0x000fea0003800000 */
.L_x_24:
[----:B------:R-:W-:-:S07]  /*23f0*/  FADD.FTZ R0, R4, R5 ;  /* 0x0000000504007221 */ /* 0x000fce0000010000 */
.L_x_32:
[----:B------:R-:W-:Y:S05]  /*2400*/  BSYNC.RECONVERGENT B1 ;  /* 0x0000000000017941 */ /* 0x000fea0003800200 */
.L_x_22:
[----:B------:R-:W-:-:S04]  /*2410*/  HFMA2 R7, -RZ, RZ, 0, 0 ;  /* 0x00000000ff077431 */ /* 0x000fc800000001ff */
[----:B0-----:R-:W-:Y:S05]  /*2420*/  RET.REL.NODEC R6 `(_Z12flash_normalPfS_S_S_ii) ;  /* 0xffffffd806f47950 */ /* 0x001fea0003c3ffff */
.L_x_33:
[----:B------:R-:W-:-:S00]  /*2430*/  BRA `(.L_x_33) ;  /* 0xfffffffc00fc7947 */ /* 0x000fc0000383ffff */
[----:B------:R-:W-:-:S00]  /*2440*/  NOP ;  /* 0x0000000000007918 */ /* 0x000fc00000000000 */
        /* <DEDUP_REMOVED lines=11> */
.L_x_34:


//--------------------- .nv.shared._Z12flash_normalPfS_S_S_ii --------------------------
	.section	.nv.shared._Z12flash_normalPfS_S_S_ii,"aw",@nobits
	.sectionflags	@""
	.align	4
.nv.shared._Z12flash_normalPfS_S_S_ii:
	.zero		1072


//--------------------- .nv.shared.reserved.0     --------------------------
	.section	.nv.shared.reserved.0,"aw",@nobits
	.weak		__nv_reservedSMEM_offset_0_alias
	.size		__nv_reservedSMEM_offset_0_alias, 0, 64
	.other		__nv_reservedSMEM_offset_0_alias,@"STO_CUDA_RESERVED_SHARED STV_DEFAULT"
__nv_reservedSMEM_offset_0_alias:
	.zero		0
	.zero		64


//--------------------- .nv.constant0._Z12flash_normalPfS_S_S_ii --------------------------
	.section	.nv.constant0._Z12flash_normalPfS_S_S_ii,"a",@progbits
	.sectionflags	@""
	.align	4
.nv.constant0._Z12flash_normalPfS_S_S_ii:
	.zero		936


//--------------------- SYMBOLS --------------------------

	.type		.nv.reservedSmem.offset0,@object
	.size		.nv.reservedSmem.offset0,0x4
	.type		.nv.reservedSmem.cap,@object
	.size		.nv.reservedSmem.cap,0x4
